//
// Generated by NVIDIA NVVM Compiler
//
// Compiler Build ID: CL-36424714
// Cuda compilation tools, release 13.0, V13.0.88
// Based on NVVM 20.0.0
//

.version 9.0
.target sm_100
.address_size 64

	// .globl	_Z8timestepPdS_S_S_iididdPi

.visible .entry _Z8timestepPdS_S_S_iididdPi(
	.param .u64 .ptr .align 1 _Z8timestepPdS_S_S_iididdPi_param_0,
	.param .u64 .ptr .align 1 _Z8timestepPdS_S_S_iididdPi_param_1,
	.param .u64 .ptr .align 1 _Z8timestepPdS_S_S_iididdPi_param_2,
	.param .u64 .ptr .align 1 _Z8timestepPdS_S_S_iididdPi_param_3,
	.param .u32 _Z8timestepPdS_S_S_iididdPi_param_4,
	.param .u32 _Z8timestepPdS_S_S_iididdPi_param_5,
	.param .f64 _Z8timestepPdS_S_S_iididdPi_param_6,
	.param .u32 _Z8timestepPdS_S_S_iididdPi_param_7,
	.param .f64 _Z8timestepPdS_S_S_iididdPi_param_8,
	.param .f64 _Z8timestepPdS_S_S_iididdPi_param_9,
	.param .u64 .ptr .align 1 _Z8timestepPdS_S_S_iididdPi_param_10
)
{
	.reg .pred 	%p<5>;
	.reg .b32 	%r<52>;
	.reg .b64 	%rd<71>;
	.reg .b64 	%fd<194>;

	ld.param.u32 	%r10, [_Z8timestepPdS_S_S_iididdPi_param_4];
	ld.param.u32 	%r11, [_Z8timestepPdS_S_S_iididdPi_param_5];
	mov.u32 	%r13, %tid.x;
	mov.u32 	%r14, %ctaid.x;
	mov.u32 	%r15, %ntid.x;
	mad.lo.s32 	%r16, %r14, %r15, %r13;
	mul.lo.s32 	%r17, %r11, %r10;
	setp.ge.s32 	%p1, %r16, %r17;
	@%p1 bra 	$L__BB0_4;
	ld.param.f64 	%fd185, [_Z8timestepPdS_S_S_iididdPi_param_9];
	ld.param.f64 	%fd184, [_Z8timestepPdS_S_S_iididdPi_param_8];
	ld.param.u32 	%r51, [_Z8timestepPdS_S_S_iididdPi_param_7];
	ld.param.f64 	%fd183, [_Z8timestepPdS_S_S_iididdPi_param_6];
	ld.param.u32 	%r50, [_Z8timestepPdS_S_S_iididdPi_param_5];
	ld.param.u32 	%r49, [_Z8timestepPdS_S_S_iididdPi_param_4];
	ld.param.u64 	%rd68, [_Z8timestepPdS_S_S_iididdPi_param_2];
	ld.param.u64 	%rd66, [_Z8timestepPdS_S_S_iididdPi_param_0];
	cvta.to.global.u64 	%rd6, %rd66;
	cvta.to.global.u64 	%rd7, %rd68;
	mov.u32 	%r18, %ctaid.x;
	mov.u32 	%r19, %ntid.x;
	mov.u32 	%r20, %tid.x;
	mad.lo.s32 	%r21, %r18, %r19, %r20;
	setp.ge.s32 	%p2, %r21, %r49;
	mul.lo.s32 	%r2, %r50, %r49;
	sub.s32 	%r22, %r2, %r49;
	setp.lt.s32 	%p3, %r21, %r22;
	mul.wide.s32 	%rd8, %r21, 8;
	add.s64 	%rd9, %rd6, %rd8;
	ld.global.f64 	%fd26, [%rd9];
	mul.wide.s32 	%rd10, %r2, 8;
	add.s64 	%rd11, %rd9, %rd10;
	ld.global.f64 	%fd27, [%rd11];
	shl.b32 	%r3, %r2, 1;
	add.s64 	%rd12, %rd11, %rd10;
	ld.global.f64 	%fd28, [%rd12];
	mul.lo.s32 	%r4, %r2, 3;
	add.s64 	%rd13, %rd12, %rd10;
	ld.global.f64 	%fd29, [%rd13];
	shl.b32 	%r5, %r2, 2;
	add.s64 	%rd14, %rd13, %rd10;
	ld.global.f64 	%fd30, [%rd14];
	mul.lo.s32 	%r6, %r2, 5;
	add.s64 	%rd15, %rd14, %rd10;
	ld.global.f64 	%fd31, [%rd15];
	mul.lo.s32 	%r7, %r2, 6;
	add.s64 	%rd16, %rd15, %rd10;
	ld.global.f64 	%fd32, [%rd16];
	mul.lo.s32 	%r8, %r2, 7;
	add.s64 	%rd17, %rd16, %rd10;
	ld.global.f64 	%fd33, [%rd17];
	shl.b32 	%r9, %r2, 3;
	add.s64 	%rd18, %rd17, %rd10;
	ld.global.f64 	%fd34, [%rd18];
	add.s64 	%rd19, %rd7, %rd8;
	ld.global.f64 	%fd35, [%rd19];
	add.s64 	%rd20, %rd19, %rd10;
	ld.global.f64 	%fd36, [%rd20];
	add.s64 	%rd21, %rd20, %rd10;
	ld.global.f64 	%fd37, [%rd21];
	add.s64 	%rd22, %rd21, %rd10;
	ld.global.f64 	%fd38, [%rd22];
	add.s64 	%rd23, %rd22, %rd10;
	ld.global.f64 	%fd39, [%rd23];
	add.f64 	%fd40, %fd26, %fd27;
	add.f64 	%fd41, %fd40, %fd28;
	add.f64 	%fd42, %fd41, %fd29;
	add.f64 	%fd43, %fd42, %fd30;
	add.f64 	%fd44, %fd43, %fd31;
	add.f64 	%fd45, %fd44, %fd32;
	add.f64 	%fd46, %fd45, %fd33;
	add.f64 	%fd47, %fd46, %fd34;
	sub.f64 	%fd48, %fd27, %fd29;
	add.f64 	%fd49, %fd48, %fd31;
	sub.f64 	%fd50, %fd49, %fd32;
	sub.f64 	%fd51, %fd50, %fd33;
	add.f64 	%fd52, %fd51, %fd34;
	div.rn.f64 	%fd53, %fd52, %fd47;
	sub.f64 	%fd54, %fd28, %fd30;
	add.f64 	%fd55, %fd54, %fd31;
	add.f64 	%fd56, %fd55, %fd32;
	sub.f64 	%fd57, %fd56, %fd33;
	sub.f64 	%fd58, %fd57, %fd34;
	div.rn.f64 	%fd59, %fd58, %fd47;
	add.f64 	%fd60, %fd35, %fd36;
	add.f64 	%fd61, %fd60, %fd37;
	add.f64 	%fd62, %fd61, %fd38;
	add.f64 	%fd63, %fd62, %fd39;
	mul.f64 	%fd64, %fd47, 0dBFDC71C71C71C71C;
	mul.f64 	%fd65, %fd59, %fd59;
	fma.rn.f64 	%fd66, %fd53, %fd53, %fd65;
	mul.f64 	%fd67, %fd66, 0d3FF8000000000000;
	mov.f64 	%fd68, 0d3FF0000000000000;
	sub.f64 	%fd69, %fd68, %fd67;
	div.rn.f64 	%fd70, %fd63, 0dC008000000000000;
	mul.f64 	%fd71, %fd53, 0d4008000000000000;
	mul.f64 	%fd72, %fd47, 0d3FBC71C71C71C71C;
	add.f64 	%fd73, %fd71, 0d3FF0000000000000;
	mul.f64 	%fd74, %fd71, 0d3FE0000000000000;
	fma.rn.f64 	%fd75, %fd71, %fd74, %fd73;
	sub.f64 	%fd76, %fd75, %fd67;
	mul.f64 	%fd77, %fd72, %fd76;
	mul.f64 	%fd78, %fd63, 0d3FC5555555555555;
	mul.f64 	%fd79, %fd73, %fd78;
	mul.f64 	%fd80, %fd59, 0d4008000000000000;
	add.f64 	%fd81, %fd80, 0d3FF0000000000000;
	mul.f64 	%fd82, %fd80, 0d3FE0000000000000;
	fma.rn.f64 	%fd83, %fd80, %fd82, %fd81;
	sub.f64 	%fd84, %fd83, %fd67;
	mul.f64 	%fd85, %fd72, %fd84;
	mul.f64 	%fd86, %fd47, 0d3FD5555555555555;
	cvt.rn.f64.s32 	%fd87, %r51;
	add.f64 	%fd88, %fd183, %fd87;
	mul.f64 	%fd89, %fd88, 0d3FE0000000000000;
	sub.f64 	%fd90, %fd63, %fd89;
	mul.f64 	%fd91, %fd86, %fd90;
	mul.f64 	%fd92, %fd91, 0d3F50624DD2F1A9FC;
	sub.f64 	%fd93, %fd183, %fd87;
	div.rn.f64 	%fd94, %fd92, %fd93;
	mul.f64 	%fd95, %fd81, %fd78;
	mul.f64 	%fd96, %fd53, 0dC008000000000000;
	add.f64 	%fd97, %fd96, 0d3FF0000000000000;
	mul.f64 	%fd98, %fd96, 0d3FE0000000000000;
	fma.rn.f64 	%fd99, %fd96, %fd98, %fd97;
	sub.f64 	%fd100, %fd99, %fd67;
	mul.f64 	%fd101, %fd72, %fd100;
	mul.f64 	%fd102, %fd97, %fd78;
	mul.f64 	%fd103, %fd59, 0dC008000000000000;
	add.f64 	%fd104, %fd103, 0d3FF0000000000000;
	mul.f64 	%fd105, %fd103, 0d3FE0000000000000;
	fma.rn.f64 	%fd106, %fd103, %fd105, %fd104;
	sub.f64 	%fd107, %fd106, %fd67;
	mul.f64 	%fd108, %fd72, %fd107;
	mul.f64 	%fd109, %fd104, %fd78;
	add.f64 	%fd110, %fd53, %fd59;
	mul.f64 	%fd111, %fd110, 0d4008000000000000;
	mul.f64 	%fd112, %fd47, 0d3F9C71C71C71C71C;
	add.f64 	%fd113, %fd111, 0d3FF0000000000000;
	mul.f64 	%fd114, %fd111, 0d3FE0000000000000;
	fma.rn.f64 	%fd115, %fd111, %fd114, %fd113;
	sub.f64 	%fd116, %fd115, %fd67;
	mul.f64 	%fd117, %fd112, %fd116;
	mul.f64 	%fd118, %fd47, 0d3FB5555555555555;
	mul.f64 	%fd119, %fd118, %fd90;
	mul.f64 	%fd120, %fd119, 0d3F50624DD2F1A9FC;
	div.rn.f64 	%fd121, %fd120, %fd93;
	sub.f64 	%fd122, %fd59, %fd53;
	mul.f64 	%fd123, %fd122, 0d4008000000000000;
	add.f64 	%fd124, %fd123, 0d3FF0000000000000;
	mul.f64 	%fd125, %fd123, 0d3FE0000000000000;
	fma.rn.f64 	%fd126, %fd123, %fd125, %fd124;
	sub.f64 	%fd127, %fd126, %fd67;
	mul.f64 	%fd128, %fd112, %fd127;
	neg.f64 	%fd129, %fd53;
	sub.f64 	%fd130, %fd129, %fd59;
	mul.f64 	%fd131, %fd130, 0d4008000000000000;
	add.f64 	%fd132, %fd131, 0d3FF0000000000000;
	mul.f64 	%fd133, %fd131, 0d3FE0000000000000;
	fma.rn.f64 	%fd134, %fd131, %fd133, %fd132;
	sub.f64 	%fd135, %fd134, %fd67;
	mul.f64 	%fd136, %fd112, %fd135;
	mul.f64 	%fd137, %fd119, 0dBF50624DD2F1A9FC;
	div.rn.f64 	%fd138, %fd137, %fd93;
	sub.f64 	%fd139, %fd53, %fd59;
	mul.f64 	%fd140, %fd139, 0d4008000000000000;
	add.f64 	%fd141, %fd140, 0d3FF0000000000000;
	mul.f64 	%fd142, %fd140, 0d3FE0000000000000;
	fma.rn.f64 	%fd143, %fd140, %fd142, %fd141;
	sub.f64 	%fd144, %fd143, %fd67;
	mul.f64 	%fd145, %fd112, %fd144;
	fma.rn.f64 	%fd146, %fd64, %fd69, %fd26;
	mul.f64 	%fd147, %fd184, %fd146;
	sub.f64 	%fd148, %fd26, %fd147;
	add.f64 	%fd1, %fd148, 0d0000000000000000;
	sub.f64 	%fd149, %fd27, %fd77;
	mul.f64 	%fd150, %fd184, %fd149;
	sub.f64 	%fd151, %fd27, %fd150;
	add.f64 	%fd2, %fd151, 0d0000000000000000;
	sub.f64 	%fd152, %fd28, %fd85;
	mul.f64 	%fd153, %fd184, %fd152;
	sub.f64 	%fd154, %fd28, %fd153;
	add.f64 	%fd3, %fd94, %fd154;
	sub.f64 	%fd155, %fd29, %fd101;
	mul.f64 	%fd156, %fd184, %fd155;
	sub.f64 	%fd157, %fd29, %fd156;
	add.f64 	%fd188, %fd157, 0d0000000000000000;
	sub.f64 	%fd158, %fd30, %fd108;
	mul.f64 	%fd159, %fd184, %fd158;
	sub.f64 	%fd160, %fd30, %fd159;
	sub.f64 	%fd189, %fd160, %fd94;
	sub.f64 	%fd161, %fd31, %fd117;
	mul.f64 	%fd162, %fd184, %fd161;
	sub.f64 	%fd163, %fd31, %fd162;
	add.f64 	%fd6, %fd121, %fd163;
	sub.f64 	%fd164, %fd32, %fd128;
	mul.f64 	%fd165, %fd184, %fd164;
	sub.f64 	%fd166, %fd32, %fd165;
	add.f64 	%fd7, %fd121, %fd166;
	sub.f64 	%fd167, %fd33, %fd136;
	mul.f64 	%fd168, %fd184, %fd167;
	sub.f64 	%fd169, %fd33, %fd168;
	add.f64 	%fd192, %fd138, %fd169;
	sub.f64 	%fd170, %fd34, %fd145;
	mul.f64 	%fd171, %fd184, %fd170;
	sub.f64 	%fd172, %fd34, %fd171;
	add.f64 	%fd193, %fd138, %fd172;
	add.f64 	%fd173, %fd35, %fd70;
	mul.f64 	%fd174, %fd185, %fd173;
	sub.f64 	%fd10, %fd35, %fd174;
	sub.f64 	%fd175, %fd36, %fd79;
	mul.f64 	%fd176, %fd185, %fd175;
	sub.f64 	%fd11, %fd36, %fd176;
	sub.f64 	%fd177, %fd37, %fd95;
	mul.f64 	%fd178, %fd185, %fd177;
	sub.f64 	%fd12, %fd37, %fd178;
	sub.f64 	%fd179, %fd38, %fd102;
	mul.f64 	%fd180, %fd185, %fd179;
	sub.f64 	%fd13, %fd38, %fd180;
	sub.f64 	%fd181, %fd39, %fd109;
	mul.f64 	%fd182, %fd185, %fd181;
	sub.f64 	%fd14, %fd39, %fd182;
	and.pred  	%p4, %p2, %p3;
	mov.f64 	%fd186, %fd2;
	mov.f64 	%fd187, %fd3;
	mov.f64 	%fd190, %fd6;
	mov.f64 	%fd191, %fd7;
	@%p4 bra 	$L__BB0_3;
	mov.f64 	%fd186, %fd188;
	mov.f64 	%fd187, %fd189;
	mov.f64 	%fd188, %fd2;
	mov.f64 	%fd189, %fd3;
	mov.f64 	%fd190, %fd192;
	mov.f64 	%fd191, %fd193;
	mov.f64 	%fd192, %fd6;
	mov.f64 	%fd193, %fd7;
$L__BB0_3:
	ld.param.u64 	%rd70, [_Z8timestepPdS_S_S_iididdPi_param_10];
	ld.param.u64 	%rd69, [_Z8timestepPdS_S_S_iididdPi_param_3];
	ld.param.u64 	%rd67, [_Z8timestepPdS_S_S_iididdPi_param_1];
	cvta.to.global.u64 	%rd24, %rd69;
	cvta.to.global.u64 	%rd25, %rd67;
	cvta.to.global.u64 	%rd26, %rd70;
	mul.wide.s32 	%rd27, %r21, 4;
	add.s64 	%rd28, %rd26, %rd27;
	ld.global.u32 	%r23, [%rd28];
	mul.wide.s32 	%rd29, %r23, 8;
	add.s64 	%rd30, %rd25, %rd29;
	st.global.f64 	[%rd30], %fd1;
	mul.wide.s32 	%rd31, %r2, 4;
	add.s64 	%rd32, %rd28, %rd31;
	ld.global.u32 	%r24, [%rd32];
	add.s32 	%r25, %r24, %r2;
	mul.wide.s32 	%rd33, %r25, 8;
	add.s64 	%rd34, %rd25, %rd33;
	st.global.f64 	[%rd34], %fd186;
	add.s64 	%rd35, %rd32, %rd31;
	ld.global.u32 	%r26, [%rd35];
	add.s32 	%r27, %r3, %r26;
	mul.wide.s32 	%rd36, %r27, 8;
	add.s64 	%rd37, %rd25, %rd36;
	st.global.f64 	[%rd37], %fd187;
	add.s64 	%rd38, %rd35, %rd31;
	ld.global.u32 	%r28, [%rd38];
	add.s32 	%r29, %r28, %r4;
	mul.wide.s32 	%rd39, %r29, 8;
	add.s64 	%rd40, %rd25, %rd39;
	st.global.f64 	[%rd40], %fd188;
	add.s64 	%rd41, %rd38, %rd31;
	ld.global.u32 	%r30, [%rd41];
	add.s32 	%r31, %r5, %r30;
	mul.wide.s32 	%rd42, %r31, 8;
	add.s64 	%rd43, %rd25, %rd42;
	st.global.f64 	[%rd43], %fd189;
	add.s64 	%rd44, %rd41, %rd31;
	ld.global.u32 	%r32, [%rd44];
	add.s32 	%r33, %r32, %r6;
	mul.wide.s32 	%rd45, %r33, 8;
	add.s64 	%rd46, %rd25, %rd45;
	st.global.f64 	[%rd46], %fd190;
	add.s64 	%rd47, %rd44, %rd31;
	ld.global.u32 	%r34, [%rd47];
	add.s32 	%r35, %r34, %r7;
	mul.wide.s32 	%rd48, %r35, 8;
	add.s64 	%rd49, %rd25, %rd48;
	st.global.f64 	[%rd49], %fd191;
	add.s64 	%rd50, %rd47, %rd31;
	ld.global.u32 	%r36, [%rd50];
	add.s32 	%r37, %r36, %r8;
	mul.wide.s32 	%rd51, %r37, 8;
	add.s64 	%rd52, %rd25, %rd51;
	st.global.f64 	[%rd52], %fd192;
	add.s64 	%rd53, %rd50, %rd31;
	ld.global.u32 	%r38, [%rd53];
	add.s32 	%r39, %r9, %r38;
	mul.wide.s32 	%rd54, %r39, 8;
	add.s64 	%rd55, %rd25, %rd54;
	st.global.f64 	[%rd55], %fd193;
	ld.global.u32 	%r40, [%rd28];
	mul.wide.s32 	%rd56, %r40, 8;
	add.s64 	%rd57, %rd24, %rd56;
	st.global.f64 	[%rd57], %fd10;
	ld.global.u32 	%r41, [%rd32];
	add.s32 	%r42, %r41, %r2;
	mul.wide.s32 	%rd58, %r42, 8;
	add.s64 	%rd59, %rd24, %rd58;
	st.global.f64 	[%rd59], %fd11;
	ld.global.u32 	%r43, [%rd35];
	add.s32 	%r44, %r3, %r43;
	mul.wide.s32 	%rd60, %r44, 8;
	add.s64 	%rd61, %rd24, %rd60;
	st.global.f64 	[%rd61], %fd12;
	ld.global.u32 	%r45, [%rd38];
	add.s32 	%r46, %r45, %r4;
	mul.wide.s32 	%rd62, %r46, 8;
	add.s64 	%rd63, %rd24, %rd62;
	st.global.f64 	[%rd63], %fd13;
	ld.global.u32 	%r47, [%rd41];
	add.s32 	%r48, %r5, %r47;
	mul.wide.s32 	%rd64, %r48, 8;
	add.s64 	%rd65, %rd24, %rd64;
	st.global.f64 	[%rd65], %fd14;
$L__BB0_4:
	ret;

}
	// .globl	_Z19micro_boundary_tempPdiidi
.visible .entry _Z19micro_boundary_tempPdiidi(
	.param .u64 .ptr .align 1 _Z19micro_boundary_tempPdiidi_param_0,
	.param .u32 _Z19micro_boundary_tempPdiidi_param_1,
	.param .u32 _Z19micro_boundary_tempPdiidi_param_2,
	.param .f64 _Z19micro_boundary_tempPdiidi_param_3,
	.param .u32 _Z19micro_boundary_tempPdiidi_param_4
)
{
	.reg .pred 	%p<4>;
	.reg .b32 	%r<12>;
	.reg .b64 	%rd<11>;
	.reg .b64 	%fd<19>;

	ld.param.u64 	%rd6, [_Z19micro_boundary_tempPdiidi_param_0];
	ld.param.u32 	%r2, [_Z19micro_boundary_tempPdiidi_param_1];
	ld.param.u32 	%r3, [_Z19micro_boundary_tempPdiidi_param_2];
	ld.param.f64 	%fd1, [_Z19micro_boundary_tempPdiidi_param_3];
	ld.param.u32 	%r4, [_Z19micro_boundary_tempPdiidi_param_4];
	mov.u32 	%r5, %tid.x;
	mov.u32 	%r6, %ctaid.x;
	mov.u32 	%r7, %ntid.x;
	mad.lo.s32 	%r1, %r6, %r7, %r5;
	setp.ge.s32 	%p1, %r1, %r3;
	@%p1 bra 	$L__BB1_5;
	cvta.to.global.u64 	%rd7, %rd6;
	setp.ge.s32 	%p2, %r1, %r2;
	mul.wide.s32 	%rd8, %r1, 8;
	add.s64 	%rd1, %rd7, %rd8;
	add.s32 	%r8, %r3, %r1;
	mul.wide.s32 	%rd9, %r3, 8;
	add.s64 	%rd2, %rd1, %rd9;
	shl.b32 	%r9, %r3, 1;
	add.s32 	%r10, %r8, %r9;
	mul.wide.s32 	%rd10, %r10, 8;
	add.s64 	%rd3, %rd7, %rd10;
	add.s64 	%rd4, %rd3, %rd9;
	add.s64 	%rd5, %rd2, %rd9;
	@%p2 bra 	$L__BB1_3;
	ld.global.f64 	%fd2, [%rd1];
	sub.f64 	%fd3, %fd1, %fd2;
	ld.global.f64 	%fd4, [%rd2];
	sub.f64 	%fd5, %fd3, %fd4;
	ld.global.f64 	%fd6, [%rd3];
	sub.f64 	%fd7, %fd5, %fd6;
	ld.global.f64 	%fd8, [%rd4];
	sub.f64 	%fd9, %fd7, %fd8;
	st.global.f64 	[%rd5], %fd9;
$L__BB1_3:
	sub.s32 	%r11, %r3, %r2;
	setp.lt.s32 	%p3, %r1, %r11;
	@%p3 bra 	$L__BB1_5;
	cvt.rn.f64.s32 	%fd10, %r4;
	ld.global.f64 	%fd11, [%rd1];
	sub.f64 	%fd12, %fd10, %fd11;
	ld.global.f64 	%fd13, [%rd2];
	sub.f64 	%fd14, %fd12, %fd13;
	ld.global.f64 	%fd15, [%rd5];
	sub.f64 	%fd16, %fd14, %fd15;
	ld.global.f64 	%fd17, [%rd3];
	sub.f64 	%fd18, %fd16, %fd17;
	st.global.f64 	[%rd4], %fd18;
$L__BB1_5:
	ret;

}


// ===== COMPILED SASS (sm_100) =====

	.target	sm_100

	.elftype	@"ET_EXEC"


//--------------------- .note.nv.tkinfo           --------------------------
	.section	.note.nv.tkinfo,"",@"SHT_NOTE"
	.sectionflags	@"SHF_NOTE_NV_TKINFO"
	.tkinfo
        /*0018*/ 	.word	0x00000002
        /*0030*/ 	.string	""
        /*0030*/ 	.string	"ptxas"
        /*0030*/ 	.string	"Cuda compilation tools, release 13.0, V13.0.88"
        /*0030*/ 	.string	"Build cuda_13.0.r13.0/compiler.36424714_0"
        /*0030*/ 	.string	"-arch sm_100 -m 64 "



//--------------------- .note.nv.cuinfo           --------------------------
	.section	.note.nv.cuinfo,"",@"SHT_NOTE"
	.sectionflags	@"SHF_NOTE_NV_CUINFO"
        /*0018*/ 	.short	0x0002
        /*001a*/ 	.short	0x0064
        /*001c*/ 	.short	0x0082
	.zero		2


//--------------------- .nv.info                  --------------------------
	.section	.nv.info,"",@"SHT_CUDA_INFO"
	.align	4


	//----- nvinfo : EIATTR_REGCOUNT
	.align		4
        /*0000*/ 	.byte	0x04, 0x2f
        /*0002*/ 	.short	(.L_1 - .L_0)
	.align		4
.L_0:
        /*0004*/ 	.word	index@(_Z8timestepPdS_S_S_iididdPi)
        /*0008*/ 	.word	0x0000005e


	//----- nvinfo : EIATTR_FRAME_SIZE
	.align		4
.L_1:
        /*000c*/ 	.byte	0x04, 0x11
        /*000e*/ 	.short	(.L_3 - .L_2)
	.align		4
.L_2:
        /*0010*/ 	.word	index@($__internal_0_$__cuda_sm20_div_rn_f64_full)
        /*0014*/ 	.word	0x00000000


	//----- nvinfo : EIATTR_FRAME_SIZE
	.align		4
.L_3:
        /*0018*/ 	.byte	0x04, 0x11
        /*001a*/ 	.short	(.L_5 - .L_4)
	.align		4
.L_4:
        /*001c*/ 	.word	index@(_Z8timestepPdS_S_S_iididdPi)
        /*0020*/ 	.word	0x00000000


	//----- nvinfo : EIATTR_REGCOUNT
	.align		4
.L_5:
        /*0024*/ 	.byte	0x04, 0x2f
        /*0026*/ 	.short	(.L_7 - .L_6)
	.align		4
.L_6:
        /*0028*/ 	.word	index@(_Z19micro_boundary_tempPdiidi)
        /*002c*/ 	.word	0x00000018


	//----- nvinfo : EIATTR_FRAME_SIZE
	.align		4
.L_7:
        /*0030*/ 	.byte	0x04, 0x11
        /*0032*/ 	.short	(.L_9 - .L_8)
	.align		4
.L_8:
        /*0034*/ 	.word	index@(_Z19micro_boundary_tempPdiidi)
        /*0038*/ 	.word	0x00000000


	//----- nvinfo : EIATTR_MIN_STACK_SIZE
	.align		4
.L_9:
        /*003c*/ 	.byte	0x04, 0x12
        /*003e*/ 	.short	(.L_11 - .L_10)
	.align		4
.L_10:
        /*0040*/ 	.word	index@(_Z19micro_boundary_tempPdiidi)
        /*0044*/ 	.word	0x00000000


	//----- nvinfo : EIATTR_MIN_STACK_SIZE
	.align		4
.L_11:
        /*0048*/ 	.byte	0x04, 0x12
        /*004a*/ 	.short	(.L_13 - .L_12)
	.align		4
.L_12:
        /*004c*/ 	.word	index@(_Z8timestepPdS_S_S_iididdPi)
        /*0050*/ 	.word	0x00000000
.L_13:


//--------------------- .nv.compat                --------------------------
	.section	.nv.compat,"",@"SHT_CUDA_COMPAT_INFO"
	.align	4
        /*0000*/ 	.byte	0x02, 0x09, 0x00, 0x00, 0x02, 0x02, 0x01, 0x00, 0x02, 0x05, 0x05, 0x00, 0x03, 0x07, 0x01, 0x01
        /*0010*/ 	.byte	0x02, 0x03, 0x00, 0x00, 0x02, 0x06, 0x01, 0x00, 0x04, 0x0b, 0x08, 0x00, 0x01, 0x00, 0x00, 0x00
        /*0020*/ 	.byte	0x00, 0x00, 0x00, 0x00


//--------------------- .nv.info._Z19micro_boundary_tempPdiidi --------------------------
	.section	.nv.info._Z19micro_boundary_tempPdiidi,"",@"SHT_CUDA_INFO"
	.sectionflags	@""
	.align	4


	//----- nvinfo : EIATTR_CUDA_API_VERSION
	.align		4
        /*0000*/ 	.byte	0x04, 0x37
        /*0002*/ 	.short	(.L_15 - .L_14)
.L_14:
        /*0004*/ 	.word	0x00000082


	//----- nvinfo : EIATTR_KPARAM_INFO
	.align		4
.L_15:
        /*0008*/ 	.byte	0x04, 0x17
        /*000a*/ 	.short	(.L_17 - .L_16)
.L_16:
        /*000c*/ 	.word	0x00000000
        /*0010*/ 	.short	0x0004
        /*0012*/ 	.short	0x0018
        /*0014*/ 	.byte	0x00, 0xf0, 0x11, 0x00


	//----- nvinfo : EIATTR_KPARAM_INFO
	.align		4
.L_17:
        /*0018*/ 	.byte	0x04, 0x17
        /*001a*/ 	.short	(.L_19 - .L_18)
.L_18:
        /*001c*/ 	.word	0x00000000
        /*0020*/ 	.short	0x0003
        /*0022*/ 	.short	0x0010
        /*0024*/ 	.byte	0x00, 0xf0, 0x21, 0x00


	//----- nvinfo : EIATTR_KPARAM_INFO
	.align		4
.L_19:
        /*0028*/ 	.byte	0x04, 0x17
        /*002a*/ 	.short	(.L_21 - .L_20)
.L_20:
        /*002c*/ 	.word	0x00000000
        /*0030*/ 	.short	0x0002
        /*0032*/ 	.short	0x000c
        /*0034*/ 	.byte	0x00, 0xf0, 0x11, 0x00


	//----- nvinfo : EIATTR_KPARAM_INFO
	.align		4
.L_21:
        /*0038*/ 	.byte	0x04, 0x17
        /*003a*/ 	.short	(.L_23 - .L_22)
.L_22:
        /*003c*/ 	.word	0x00000000
        /*0040*/ 	.short	0x0001
        /*0042*/ 	.short	0x0008
        /*0044*/ 	.byte	0x00, 0xf0, 0x11, 0x00


	//----- nvinfo : EIATTR_KPARAM_INFO
	.align		4
.L_23:
        /*0048*/ 	.byte	0x04, 0x17
        /*004a*/ 	.short	(.L_25 - .L_24)
.L_24:
        /*004c*/ 	.word	0x00000000
        /*0050*/ 	.short	0x0000
        /*0052*/ 	.short	0x0000
        /*0054*/ 	.byte	0x00, 0xf5, 0x21, 0x00


	//----- nvinfo : EIATTR_SPARSE_MMA_MASK
	.align		4
.L_25:
        /*0058*/ 	.byte	0x03, 0x50
        /*005a*/ 	.short	0x0000


	//----- nvinfo : EIATTR_MAXREG_COUNT
	.align		4
        /*005c*/ 	.byte	0x03, 0x1b
        /*005e*/ 	.short	0x00ff


	//----- nvinfo : EIATTR_MERCURY_ISA_VERSION
	.align		4
        /*0060*/ 	.byte	0x03, 0x5f
        /*0062*/ 	.short	0x0101


	//----- nvinfo : EIATTR_VRC_CTA_INIT_COUNT
	.align		4
        /*0064*/ 	.byte	0x02, 0x4a
	.zero		1
	.zero		1


	//----- nvinfo : EIATTR_EXIT_INSTR_OFFSETS
	.align		4
        /*0068*/ 	.byte	0x04, 0x1c
        /*006a*/ 	.short	(.L_27 - .L_26)


	//   ....[0]....
.L_26:
        /*006c*/ 	.word	0x00000070


	//   ....[1]....
        /*0070*/ 	.word	0x000001f0


	//   ....[2]....
        /*0074*/ 	.word	0x000002b0


	//----- nvinfo : EIATTR_CBANK_PARAM_SIZE
	.align		4
.L_27:
        /*0078*/ 	.byte	0x03, 0x19
        /*007a*/ 	.short	0x001c


	//----- nvinfo : EIATTR_PARAM_CBANK
	.align		4
        /*007c*/ 	.byte	0x04, 0x0a
        /*007e*/ 	.short	(.L_29 - .L_28)
	.align		4
.L_28:
        /*0080*/ 	.word	index@(.nv.constant0._Z19micro_boundary_tempPdiidi)
        /*0084*/ 	.short	0x0380
        /*0086*/ 	.short	0x001c


	//----- nvinfo : EIATTR_SW_WAR
	.align		4
.L_29:
        /*0088*/ 	.byte	0x04, 0x36
        /*008a*/ 	.short	(.L_31 - .L_30)
.L_30:
        /*008c*/ 	.word	0x00000008
.L_31:


//--------------------- .nv.info._Z8timestepPdS_S_S_iididdPi --------------------------
	.section	.nv.info._Z8timestepPdS_S_S_iididdPi,"",@"SHT_CUDA_INFO"
	.sectionflags	@""
	.align	4


	//----- nvinfo : EIATTR_CUDA_API_VERSION
	.align		4
        /*0000*/ 	.byte	0x04, 0x37
        /*0002*/ 	.short	(.L_33 - .L_32)
.L_32:
        /*0004*/ 	.word	0x00000082


	//----- nvinfo : EIATTR_KPARAM_INFO
	.align		4
.L_33:
        /*0008*/ 	.byte	0x04, 0x17
        /*000a*/ 	.short	(.L_35 - .L_34)
.L_34:
        /*000c*/ 	.word	0x00000000
        /*0010*/ 	.short	0x000a
        /*0012*/ 	.short	0x0048
        /*0014*/ 	.byte	0x00, 0xf5, 0x21, 0x00


	//----- nvinfo : EIATTR_KPARAM_INFO
	.align		4
.L_35:
        /*0018*/ 	.byte	0x04, 0x17
        /*001a*/ 	.short	(.L_37 - .L_36)
.L_36:
        /*001c*/ 	.word	0x00000000
        /*0020*/ 	.short	0x0009
        /*0022*/ 	.short	0x0040
        /*0024*/ 	.byte	0x00, 0xf0, 0x21, 0x00


	//----- nvinfo : EIATTR_KPARAM_INFO
	.align		4
.L_37:
        /*0028*/ 	.byte	0x04, 0x17
        /*002a*/ 	.short	(.L_39 - .L_38)
.L_38:
        /*002c*/ 	.word	0x00000000
        /*0030*/ 	.short	0x0008
        /*0032*/ 	.short	0x0038
        /*0034*/ 	.byte	0x00, 0xf0, 0x21, 0x00


	//----- nvinfo : EIATTR_KPARAM_INFO
	.align		4
.L_39:
        /*0038*/ 	.byte	0x04, 0x17
        /*003a*/ 	.short	(.L_41 - .L_40)
.L_40:
        /*003c*/ 	.word	0x00000000
        /*0040*/ 	.short	0x0007
        /*0042*/ 	.short	0x0030
        /*0044*/ 	.byte	0x00, 0xf0, 0x11, 0x00


	//----- nvinfo : EIATTR_KPARAM_INFO
	.align		4
.L_41:
        /*0048*/ 	.byte	0x04, 0x17
        /*004a*/ 	.short	(.L_43 - .L_42)
.L_42:
        /*004c*/ 	.word	0x00000000
        /*0050*/ 	.short	0x0006
        /*0052*/ 	.short	0x0028
        /*0054*/ 	.byte	0x00, 0xf0, 0x21, 0x00


	//----- nvinfo : EIATTR_KPARAM_INFO
	.align		4
.L_43:
        /*0058*/ 	.byte	0x04, 0x17
        /*005a*/ 	.short	(.L_45 - .L_44)
.L_44:
        /*005c*/ 	.word	0x00000000
        /*0060*/ 	.short	0x0005
        /*0062*/ 	.short	0x0024
        /*0064*/ 	.byte	0x00, 0xf0, 0x11, 0x00


	//----- nvinfo : EIATTR_KPARAM_INFO
	.align		4
.L_45:
        /*0068*/ 	.byte	0x04, 0x17
        /*006a*/ 	.short	(.L_47 - .L_46)
.L_46:
        /*006c*/ 	.word	0x00000000
        /*0070*/ 	.short	0x0004
        /*0072*/ 	.short	0x0020
        /*0074*/ 	.byte	0x00, 0xf0, 0x11, 0x00


	//----- nvinfo : EIATTR_KPARAM_INFO
	.align		4
.L_47:
        /*0078*/ 	.byte	0x04, 0x17
        /*007a*/ 	.short	(.L_49 - .L_48)
.L_48:
        /*007c*/ 	.word	0x00000000
        /*0080*/ 	.short	0x0003
        /*0082*/ 	.short	0x0018
        /*0084*/ 	.byte	0x00, 0xf5, 0x21, 0x00


	//----- nvinfo : EIATTR_KPARAM_INFO
	.align		4
.L_49:
        /*0088*/ 	.byte	0x04, 0x17
        /*008a*/ 	.short	(.L_51 - .L_50)
.L_50:
        /*008c*/ 	.word	0x00000000
        /*0090*/ 	.short	0x0002
        /*0092*/ 	.short	0x0010
        /*0094*/ 	.byte	0x00, 0xf5, 0x21, 0x00


	//----- nvinfo : EIATTR_KPARAM_INFO
	.align		4
.L_51:
        /*0098*/ 	.byte	0x04, 0x17
        /*009a*/ 	.short	(.L_53 - .L_52)
.L_52:
        /*009c*/ 	.word	0x00000000
        /*00a0*/ 	.short	0x0001
        /*00a2*/ 	.short	0x0008
        /*00a4*/ 	.byte	0x00, 0xf5, 0x21, 0x00


	//----- nvinfo : EIATTR_KPARAM_INFO
	.align		4
.L_53:
        /*00a8*/ 	.byte	0x04, 0x17
        /*00aa*/ 	.short	(.L_55 - .L_54)
.L_54:
        /*00ac*/ 	.word	0x00000000
        /*00b0*/ 	.short	0x0000
        /*00b2*/ 	.short	0x0000
        /*00b4*/ 	.byte	0x00, 0xf5, 0x21, 0x00


	//----- nvinfo : EIATTR_SPARSE_MMA_MASK
	.align		4
.L_55:
        /*00b8*/ 	.byte	0x03, 0x50
        /*00ba*/ 	.short	0x0000


	//----- nvinfo : EIATTR_MAXREG_COUNT
	.align		4
        /*00bc*/ 	.byte	0x03, 0x1b
        /*00be*/ 	.short	0x00ff


	//----- nvinfo : EIATTR_MERCURY_ISA_VERSION
	.align		4
        /*00c0*/ 	.byte	0x03, 0x5f
        /*00c2*/ 	.short	0x0101


	//----- nvinfo : EIATTR_VRC_CTA_INIT_COUNT
	.align		4
        /*00c4*/ 	.byte	0x02, 0x4a
	.zero		1
	.zero		1


	//----- nvinfo : EIATTR_EXIT_INSTR_OFFSETS
	.align		4
        /*00c8*/ 	.byte	0x04, 0x1c
        /*00ca*/ 	.short	(.L_57 - .L_56)


	//   ....[0]....
.L_56:
        /*00cc*/ 	.word	0x00000080


	//   ....[1]....
        /*00d0*/ 	.word	0x00001b30


	//----- nvinfo : EIATTR_CRS_STACK_SIZE
	.align		4
.L_57:
        /*00d4*/ 	.byte	0x04, 0x1e
        /*00d6*/ 	.short	(.L_59 - .L_58)
.L_58:
        /*00d8*/ 	.word	0x00000000


	//----- nvinfo : EIATTR_CBANK_PARAM_SIZE
	.align		4
.L_59:
        /*00dc*/ 	.byte	0x03, 0x19
        /*00de*/ 	.short	0x0050


	//----- nvinfo : EIATTR_PARAM_CBANK
	.align		4
        /*00e0*/ 	.byte	0x04, 0x0a
        /*00e2*/ 	.short	(.L_61 - .L_60)
	.align		4
.L_60:
        /*00e4*/ 	.word	index@(.nv.constant0._Z8timestepPdS_S_S_iididdPi)
        /*00e8*/ 	.short	0x0380
        /*00ea*/ 	.short	0x0050


	//----- nvinfo : EIATTR_SW_WAR
	.align		4
.L_61:
        /*00ec*/ 	.byte	0x04, 0x36
        /*00ee*/ 	.short	(.L_63 - .L_62)
.L_62:
        /*00f0*/ 	.word	0x00000008
.L_63:


//--------------------- .nv.callgraph             --------------------------
	.section	.nv.callgraph,"",@"SHT_CUDA_CALLGRAPH"
	.align	4
	.sectionentsize	8
	.align		4
        /*0000*/ 	.word	0x00000000
	.align		4
        /*0004*/ 	.word	0xffffffff
	.align		4
        /*0008*/ 	.word	0x00000000
	.align		4
        /*000c*/ 	.word	0xfffffffe
	.align		4
        /*0010*/ 	.word	0x00000000
	.align		4
        /*0014*/ 	.word	0xfffffffd
	.align		4
        /*0018*/ 	.word	0x00000000
	.align		4
        /*001c*/ 	.word	0xfffffffc


//--------------------- .text._Z19micro_boundary_tempPdiidi --------------------------
	.section	.text._Z19micro_boundary_tempPdiidi,"ax",@progbits
	.align	128
        .global         _Z19micro_boundary_tempPdiidi
        .type           _Z19micro_boundary_tempPdiidi,@function
        .size           _Z19micro_boundary_tempPdiidi,(.L_x_20 - _Z19micro_boundary_tempPdiidi)
        .other          _Z19micro_boundary_tempPdiidi,@"STO_CUDA_ENTRY STV_DEFAULT"
_Z19micro_boundary_tempPdiidi:
.text._Z19micro_boundary_tempPdiidi:
[----:B------:R-:W-:Y:S01]  /*0000*/  LDC R1, c[0x0][0x37c] ;  /* 0x0000df00ff017b82 */ /* 0x000fe20000000800 */
[----:B------:R-:W0:Y:S07]  /*0010*/  S2R R0, SR_TID.X ;  /* 0x0000000000007919 */ /* 0x000e2e0000002100 */
[----:B------:R-:W0:Y:S08]  /*0020*/  S2UR UR4, SR_CTAID.X ;  /* 0x00000000000479c3 */ /* 0x000e300000002500 */
[----:B------:R-:W0:Y:S08]  /*0030*/  LDC R3, c[0x0][0x360] ;  /* 0x0000d800ff037b82 */ /* 0x000e300000000800 */
[----:B------:R-:W1:Y:S01]  /*0040*/  LDC R11, c[0x0][0x38c] ;  /* 0x0000e300ff0b7b82 */ /* 0x000e620000000800 */
[----:B0-----:R-:W-:-:S05]  /*0050*/  IMAD R0, R3, UR4, R0 ;  /* 0x0000000403007c24 */ /* 0x001fca000f8e0200 */
[----:B-1----:R-:W-:-:S13]  /*0060*/  ISETP.GE.AND P0, PT, R0, R11, PT ;  /* 0x0000000b0000720c */ /* 0x002fda0003f06270 */
[----:B------:R-:W-:Y:S05]  /*0070*/  @P0 EXIT ;  /* 0x000000000000094d */ /* 0x000fea0003800000 */
[----:B------:R-:W0:Y:S01]  /*0080*/  LDCU UR6, c[0x0][0x388] ;  /* 0x00007100ff0677ac */ /* 0x000e220008000800 */
[----:B------:R-:W1:Y:S01]  /*0090*/  LDC.64 R6, c[0x0][0x380] ;  /* 0x0000e000ff067b82 */ /* 0x000e620000000a00 */
[----:B------:R-:W2:Y:S01]  /*00a0*/  LDCU.64 UR4, c[0x0][0x358] ;  /* 0x00006b00ff0477ac */ /* 0x000ea20008000a00 */
[C---:B0-----:R-:W-:Y:S01]  /*00b0*/  ISETP.GE.AND P0, PT, R0.reuse, UR6, PT ;  /* 0x0000000600007c0c */ /* 0x041fe2000bf06270 */
[C---:B-1----:R-:W-:Y:S01]  /*00c0*/  IMAD.WIDE R2, R0.reuse, 0x8, R6 ;  /* 0x0000000800027825 */ /* 0x042fe200078e0206 */
[----:B------:R-:W-:-:S11]  /*00d0*/  IADD3 R8, PT, PT, R0, R11, RZ ;  /* 0x0000000b00087210 */ /* 0x000fd60007ffe0ff */
[----:B--2---:R-:W2:Y:S01]  /*00e0*/  @!P0 LDG.E.64 R14, desc[UR4][R2.64] ;  /* 0x00000004020e8981 */ /* 0x004ea2000c1e1b00 */
[C---:B------:R-:W-:Y:S01]  /*00f0*/  IMAD.WIDE R4, R11.reuse, 0x8, R2 ;  /* 0x000000080b047825 */ /* 0x040fe200078e0202 */
[----:B------:R-:W-:Y:S01]  /*0100*/  LEA R9, R11, R8, 0x1 ;  /* 0x000000080b097211 */ /* 0x000fe200078e08ff */
[----:B------:R-:W2:Y:S03]  /*0110*/  @!P0 LDC.64 R20, c[0x0][0x390] ;  /* 0x0000e400ff148b82 */ /* 0x000ea60000000a00 */
[----:B------:R-:W3:Y:S01]  /*0120*/  @!P0 LDG.E.64 R16, desc[UR4][R4.64] ;  /* 0x0000000404108981 */ /* 0x000ee2000c1e1b00 */
[----:B------:R-:W-:-:S05]  /*0130*/  IMAD.WIDE R6, R9, 0x8, R6 ;  /* 0x0000000809067825 */ /* 0x000fca00078e0206 */
[----:B------:R-:W4:Y:S01]  /*0140*/  @!P0 LDG.E.64 R18, desc[UR4][R6.64] ;  /* 0x0000000406128981 */ /* 0x000f22000c1e1b00 */
[----:B------:R-:W-:-:S05]  /*0150*/  IMAD.WIDE R8, R11, 0x8, R6 ;  /* 0x000000080b087825 */ /* 0x000fca00078e0206 */
[----:B------:R-:W5:Y:S01]  /*0160*/  @!P0 LDG.E.64 R12, desc[UR4][R8.64] ;  /* 0x00000004080c8981 */ /* 0x000f62000c1e1b00 */
[----:B--2---:R-:W-:-:S08]  /*0170*/  @!P0 DADD R14, -R14, R20 ;  /* 0x000000000e0e8229 */ /* 0x004fd00000000114 */
[----:B---3--:R-:W-:Y:S01]  /*0180*/  @!P0 DADD R14, R14, -R16 ;  /* 0x000000000e0e8229 */ /* 0x008fe20000000810 */
[C---:B------:R-:W-:Y:S01]  /*0190*/  IADD3 R17, PT, PT, R11.reuse, -UR6, RZ ;  /* 0x800000060b117c10 */ /* 0x040fe2000fffe0ff */
[----:B------:R-:W-:-:S03]  /*01a0*/  IMAD.WIDE R10, R11, 0x8, R4 ;  /* 0x000000080b0a7825 */ /* 0x000fc600078e0204 */
[----:B------:R-:W-:-:S03]  /*01b0*/  ISETP.GE.AND P1, PT, R0, R17, PT ;  /* 0x000000110000720c */ /* 0x000fc60003f26270 */
[----:B----4-:R-:W-:-:S08]  /*01c0*/  @!P0 DADD R14, R14, -R18 ;  /* 0x000000000e0e8229 */ /* 0x010fd00000000812 */
[----:B-----5:R-:W-:-:S07]  /*01d0*/  @!P0 DADD R12, R14, -R12 ;  /* 0x000000000e0c8229 */ /* 0x020fce000000080c */
[----:B------:R0:W-:Y:S01]  /*01e0*/  @!P0 STG.E.64 desc[UR4][R10.64], R12 ;  /* 0x0000000c0a008986 */ /* 0x0001e2000c101b04 */
[----:B------:R-:W-:Y:S05]  /*01f0*/  @!P1 EXIT ;  /* 0x000000000000994d */ /* 0x000fea0003800000 */
[----:B------:R-:W2:Y:S01]  /*0200*/  LDG.E.64 R2, desc[UR4][R2.64] ;  /* 0x0000000402027981 */ /* 0x000ea2000c1e1b00 */
[----:B------:R-:W1:Y:S03]  /*0210*/  LDCU UR6, c[0x0][0x398] ;  /* 0x00007300ff0677ac */ /* 0x000e660008000800 */
[----:B------:R-:W3:Y:S04]  /*0220*/  LDG.E.64 R4, desc[UR4][R4.64] ;  /* 0x0000000404047981 */ /* 0x000ee8000c1e1b00 */
[----:B0-----:R-:W4:Y:S04]  /*0230*/  LDG.E.64 R10, desc[UR4][R10.64] ;  /* 0x000000040a0a7981 */ /* 0x001f28000c1e1b00 */
[----:B------:R-:W5:Y:S01]  /*0240*/  LDG.E.64 R6, desc[UR4][R6.64] ;  /* 0x0000000406067981 */ /* 0x000f62000c1e1b00 */
[----:B-1----:R-:W2:Y:S02]  /*0250*/  I2F.F64 R12, UR6 ;  /* 0x00000006000c7d12 */ /* 0x002ea40008201c00 */
[----:B--2---:R-:W-:-:S08]  /*0260*/  DADD R12, R12, -R2 ;  /* 0x000000000c0c7229 */ /* 0x004fd00000000802 */
[----:B---3--:R-:W-:-:S08]  /*0270*/  DADD R12, R12, -R4 ;  /* 0x000000000c0c7229 */ /* 0x008fd00000000804 */
[----:B----4-:R-:W-:-:S08]  /*0280*/  DADD R12, R12, -R10 ;  /* 0x000000000c0c7229 */ /* 0x010fd0000000080a */
[----:B-----5:R-:W-:-:S07]  /*0290*/  DADD R12, R12, -R6 ;  /* 0x000000000c0c7229 */ /* 0x020fce0000000806 */
[----:B------:R-:W-:Y:S01]  /*02a0*/  STG.E.64 desc[UR4][R8.64], R12 ;  /* 0x0000000c08007986 */ /* 0x000fe2000c101b04 */
[----:B------:R-:W-:Y:S05]  /*02b0*/  EXIT ;  /* 0x000000000000794d */ /* 0x000fea0003800000 */
.L_x_0:
[----:B------:R-:W-:-:S00]  /*02c0*/  BRA `(.L_x_0) ;  /* 0xfffffffc00fc7947 */ /* 0x000fc0000383ffff */
[----:B------:R-:W-:-:S00]  /*02d0*/  NOP ;  /* 0x0000000000007918 */ /* 0x000fc00000000000 */
        /* <DEDUP_REMOVED lines=10> */
.L_x_20:


//--------------------- .text._Z8timestepPdS_S_S_iididdPi --------------------------
	.section	.text._Z8timestepPdS_S_S_iididdPi,"ax",@progbits
	.align	128
        .global         _Z8timestepPdS_S_S_iididdPi
        .type           _Z8timestepPdS_S_S_iididdPi,@function
        .size           _Z8timestepPdS_S_S_iididdPi,(.L_x_19 - _Z8timestepPdS_S_S_iididdPi)
        .other          _Z8timestepPdS_S_S_iididdPi,@"STO_CUDA_ENTRY STV_DEFAULT"
_Z8timestepPdS_S_S_iididdPi:
.text._Z8timestepPdS_S_S_iididdPi:
[----:B------:R-:W-:Y:S01]  /*0000*/  LDC R1, c[0x0][0x37c] ;  /* 0x0000df00ff017b82 */ /* 0x000fe20000000800 */
[----:B------:R-:W0:Y:S07]  /*0010*/  S2R R13, SR_TID.X ;  /* 0x00000000000d7919 */ /* 0x000e2e0000002100 */
[----:B------:R-:W0:Y:S08]  /*0020*/  S2UR UR6, SR_CTAID.X ;  /* 0x00000000000679c3 */ /* 0x000e300000002500 */
[----:B------:R-:W0:Y:S08]  /*0030*/  LDC R0, c[0x0][0x360] ;  /* 0x0000d800ff007b82 */ /* 0x000e300000000800 */
[----:B------:R-:W1:Y:S01]  /*0040*/  LDC.64 R4, c[0x0][0x3a0] ;  /* 0x0000e800ff047b82 */ /* 0x000e620000000a00 */
[----:B0-----:R-:W-:-:S02]  /*0050*/  IMAD R0, R0, UR6, R13 ;  /* 0x0000000600007c24 */ /* 0x001fc4000f8e020d */
[----:B-1----:R-:W-:-:S05]  /*0060*/  IMAD R5, R5, R4, RZ ;  /* 0x0000000405057224 */ /* 0x002fca00078e02ff */
[----:B------:R-:W-:-:S13]  /*0070*/  ISETP.GE.AND P0, PT, R0, R5, PT ;  /* 0x000000050000720c */ /* 0x000fda0003f06270 */
[----:B------:R-:W-:Y:S05]  /*0080*/  @P0 EXIT ;  /* 0x000000000000094d */ /* 0x000fea0003800000 */
[----:B------:R-:W0:Y:S01]  /*0090*/  LDC R0, c[0x0][0x360] ;  /* 0x0000d800ff007b82 */ /* 0x000e220000000800 */
[----:B------:R-:W1:Y:S07]  /*00a0*/  LDCU.64 UR4, c[0x0][0x358] ;  /* 0x00006b00ff0477ac */ /* 0x000e6e0008000a00 */
[----:B------:R-:W2:Y:S08]  /*00b0*/  LDC.64 R18, c[0x0][0x380] ;  /* 0x0000e000ff127b82 */ /* 0x000eb00000000a00 */
[----:B------:R-:W3:Y:S01]  /*00c0*/  LDC.64 R36, c[0x0][0x390] ;  /* 0x0000e400ff247b82 */ /* 0x000ee20000000a00 */
[----:B0-----:R-:W-:-:S04]  /*00d0*/  IMAD R13, R0, UR6, R13 ;  /* 0x00000006000d7c24 */ /* 0x001fc8000f8e020d */
[----:B--2---:R-:W-:-:S04]  /*00e0*/  IMAD.WIDE R18, R13, 0x8, R18 ;  /* 0x000000080d127825 */ /* 0x004fc800078e0212 */
[C---:B------:R-:W-:Y:S02]  /*00f0*/  IMAD.WIDE R2, R5.reuse, 0x8, R18 ;  /* 0x0000000805027825 */ /* 0x040fe400078e0212 */
[----:B-1----:R-:W2:Y:S04]  /*0100*/  LDG.E.64 R18, desc[UR4][R18.64] ;  /* 0x0000000412127981 */ /* 0x002ea8000c1e1b00 */
[----:B------:R0:W2:Y:S01]  /*0110*/  LDG.E.64 R20, desc[UR4][R2.64] ;  /* 0x0000000402147981 */ /* 0x0000a2000c1e1b00 */
[----:B------:R-:W-:-:S05]  /*0120*/  IMAD.WIDE R6, R5, 0x8, R2 ;  /* 0x0000000805067825 */ /* 0x000fca00078e0202 */
[----:B------:R1:W4:Y:S01]  /*0130*/  LDG.E.64 R22, desc[UR4][R6.64] ;  /* 0x0000000406167981 */ /* 0x000322000c1e1b00 */
[----:B------:R-:W-:-:S05]  /*0140*/  IMAD.WIDE R8, R5, 0x8, R6 ;  /* 0x0000000805087825 */ /* 0x000fca00078e0206 */
[----:B------:R-:W4:Y:S01]  /*0150*/  LDG.E.64 R24, desc[UR4][R8.64] ;  /* 0x0000000408187981 */ /* 0x000f22000c1e1b00 */
[----:B------:R-:W-:-:S05]  /*0160*/  IMAD.WIDE R10, R5, 0x8, R8 ;  /* 0x00000008050a7825 */ /* 0x000fca00078e0208 */
[----:B------:R-:W4:Y:S01]  /*0170*/  LDG.E.64 R26, desc[UR4][R10.64] ;  /* 0x000000040a1a7981 */ /* 0x000f22000c1e1b00 */
[----:B------:R-:W-:-:S05]  /*0180*/  IMAD.WIDE R14, R5, 0x8, R10 ;  /* 0x00000008050e7825 */ /* 0x000fca00078e020a */
[----:B------:R-:W4:Y:S01]  /*0190*/  LDG.E.64 R28, desc[UR4][R14.64] ;  /* 0x000000040e1c7981 */ /* 0x000f22000c1e1b00 */
[----:B------:R-:W-:-:S05]  /*01a0*/  IMAD.WIDE R16, R5, 0x8, R14 ;  /* 0x0000000805107825 */ /* 0x000fca00078e020e */
[----:B------:R-:W4:Y:S01]  /*01b0*/  LDG.E.64 R30, desc[UR4][R16.64] ;  /* 0x00000004101e7981 */ /* 0x000f22000c1e1b00 */
[----:B0-----:R-:W-:-:S05]  /*01c0*/  IMAD.WIDE R2, R5, 0x8, R16 ;  /* 0x0000000805027825 */ /* 0x001fca00078e0210 */
[----:B------:R2:W4:Y:S01]  /*01d0*/  LDG.E.64 R32, desc[UR4][R2.64] ;  /* 0x0000000402207981 */ /* 0x000522000c1e1b00 */
[----:B------:R-:W-:-:S06]  /*01e0*/  IMAD.WIDE R34, R5, 0x8, R2 ;  /* 0x0000000805227825 */ /* 0x000fcc00078e0202 */
[----:B------:R-:W4:Y:S01]  /*01f0*/  LDG.E.64 R34, desc[UR4][R34.64] ;  /* 0x0000000422227981 */ /* 0x000f22000c1e1b00 */
[----:B---3--:R-:W-:-:S04]  /*0200*/  IMAD.WIDE R36, R13, 0x8, R36 ;  /* 0x000000080d247825 */ /* 0x008fc800078e0224 */
[C---:B------:R-:W-:Y:S02]  /*0210*/  IMAD.WIDE R38, R5.reuse, 0x8, R36 ;  /* 0x0000000805267825 */ /* 0x040fe400078e0224 */
[----:B------:R-:W5:Y:S02]  /*0220*/  LDG.E.64 R36, desc[UR4][R36.64] ;  /* 0x0000000424247981 */ /* 0x000f64000c1e1b00 */
[C---:B------:R-:W-:Y:S02]  /*0230*/  IMAD.WIDE R40, R5.reuse, 0x8, R38 ;  /* 0x0000000805287825 */ /* 0x040fe400078e0226 */
[----:B------:R-:W5:Y:S02]  /*0240*/  LDG.E.64 R38, desc[UR4][R38.64] ;  /* 0x0000000426267981 */ /* 0x000f64000c1e1b00 */
[C---:B------:R-:W-:Y:S02]  /*0250*/  IMAD.WIDE R42, R5.reuse, 0x8, R40 ;  /* 0x00000008052a7825 */ /* 0x040fe400078e0228 */
[----:B------:R-:W5:Y:S02]  /*0260*/  LDG.E.64 R40, desc[UR4][R40.64] ;  /* 0x0000000428287981 */ /* 0x000f64000c1e1b00 */
[----:B------:R-:W-:-:S02]  /*0270*/  IMAD.WIDE R44, R5, 0x8, R42 ;  /* 0x00000008052c7825 */ /* 0x000fc400078e022a */
[----:B------:R-:W5:Y:S04]  /*0280*/  LDG.E.64 R42, desc[UR4][R42.64] ;  /* 0x000000042a2a7981 */ /* 0x000f68000c1e1b00 */
[----:B------:R-:W5:Y:S01]  /*0290*/  LDG.E.64 R44, desc[UR4][R44.64] ;  /* 0x000000042c2c7981 */ /* 0x000f62000c1e1b00 */
[----:B-1----:R-:W-:Y:S02]  /*02a0*/  IMAD.MOV.U32 R6, RZ, RZ, 0x1 ;  /* 0x00000001ff067424 */ /* 0x002fe400078e00ff */
[----:B------:R-:W-:Y:S01]  /*02b0*/  IMAD.IADD R4, R5, 0x1, -R4 ;  /* 0x0000000105047824 */ /* 0x000fe200078e0a04 */
[----:B------:R-:W-:Y:S04]  /*02c0*/  BSSY.RECONVERGENT B0, `(.L_x_1) ;  /* 0x0000022000007945 */ /* 0x000fe80003800200 */
[----:B------:R-:W-:Y:S01]  /*02d0*/  ISETP.GE.AND P0, PT, R13, R4, PT ;  /* 0x000000040d00720c */ /* 0x000fe20003f06270 */
[----:B--2---:R-:W-:-:S08]  /*02e0*/  DADD R2, R18, R20 ;  /* 0x0000000012027229 */ /* 0x004fd00000000014 */
[----:B----4-:R-:W-:-:S08]  /*02f0*/  DADD R2, R22, R2 ;  /* 0x0000000016027229 */ /* 0x010fd00000000002 */
[----:B------:R-:W-:-:S08]  /*0300*/  DADD R2, R24, R2 ;  /* 0x0000000018027229 */ /* 0x000fd00000000002 */
[----:B------:R-:W-:-:S08]  /*0310*/  DADD R2, R26, R2 ;  /* 0x000000001a027229 */ /* 0x000fd00000000002 */
[----:B------:R-:W-:-:S08]  /*0320*/  DADD R2, R28, R2 ;  /* 0x000000001c027229 */ /* 0x000fd00000000002 */
[----:B------:R-:W-:-:S08]  /*0330*/  DADD R2, R30, R2 ;  /* 0x000000001e027229 */ /* 0x000fd00000000002 */
[----:B------:R-:W-:-:S08]  /*0340*/  DADD R2, R32, R2 ;  /* 0x0000000020027229 */ /* 0x000fd00000000002 */
[----:B------:R-:W-:-:S06]  /*0350*/  DADD R60, R34, R2 ;  /* 0x00000000223c7229 */ /* 0x000fcc0000000002 */
[----:B------:R-:W0:Y:S01]  /*0360*/  MUFU.RCP64H R7, R61 ;  /* 0x0000003d00077308 */ /* 0x000e220000001800 */
[----:B------:R-:W-:-:S08]  /*0370*/  DADD R2, R20, -R24 ;  /* 0x0000000014027229 */ /* 0x000fd00000000818 */
[----:B------:R-:W-:Y:S02]  /*0380*/  DADD R2, R28, R2 ;  /* 0x000000001c027229 */ /* 0x000fe40000000002 */
[----:B0-----:R-:W-:-:S08]  /*0390*/  DFMA R8, -R60, R6, 1 ;  /* 0x3ff000003c08742b */ /* 0x001fd00000000106 */
[----:B------:R-:W-:Y:S02]  /*03a0*/  DFMA R8, R8, R8, R8 ;  /* 0x000000080808722b */ /* 0x000fe40000000008 */
[----:B------:R-:W-:-:S06]  /*03b0*/  DADD R2, -R30, R2 ;  /* 0x000000001e027229 */ /* 0x000fcc0000000102 */
[----:B------:R-:W-:Y:S02]  /*03c0*/  DFMA R8, R6, R8, R6 ;  /* 0x000000080608722b */ /* 0x000fe40000000006 */
[----:B------:R-:W-:-:S06]  /*03d0*/  DADD R2, -R32, R2 ;  /* 0x0000000020027229 */ /* 0x000fcc0000000102 */
[----:B------:R-:W-:Y:S02]  /*03e0*/  DFMA R6, -R60, R8, 1 ;  /* 0x3ff000003c06742b */ /* 0x000fe40000000108 */
[----:B------:R-:W-:-:S06]  /*03f0*/  DADD R82, R34, R2 ;  /* 0x0000000022527229 */ /* 0x000fcc0000000002 */
[----:B------:R-:W-:-:S08]  /*0400*/  DFMA R6, R8, R6, R8 ;  /* 0x000000060806722b */ /* 0x000fd00000000008 */
[----:B------:R-:W-:-:S08]  /*0410*/  DMUL R2, R82, R6 ;  /* 0x0000000652027228 */ /* 0x000fd00000000000 */
[----:B------:R-:W-:-:S08]  /*0420*/  DFMA R8, -R60, R2, R82 ;  /* 0x000000023c08722b */ /* 0x000fd00000000152 */
[----:B------:R-:W-:Y:S01]  /*0430*/  DFMA R2, R6, R8, R2 ;  /* 0x000000080602722b */ /* 0x000fe20000000002 */
[----:B------:R-:W-:-:S09]  /*0440*/  FSETP.GEU.AND P2, PT, |R83|, 6.5827683646048100446e-37, PT ;  /* 0x036000005300780b */ /* 0x000fd20003f4e200 */
[----:B------:R-:W-:-:S05]  /*0450*/  FFMA R0, RZ, R61, R3 ;  /* 0x0000003dff007223 */ /* 0x000fca0000000003 */
[----:B------:R-:W-:-:S13]  /*0460*/  FSETP.GT.AND P1, PT, |R0|, 1.469367938527859385e-39, PT ;  /* 0x001000000000780b */ /* 0x000fda0003f24200 */
[----:B------:R-:W-:Y:S05]  /*0470*/  @P1 BRA P2, `(.L_x_2) ;  /* 0x0000000000181947 */ /* 0x000fea0001000000 */
[----:B------:R-:W-:Y:S01]  /*0480*/  MOV R80, R60 ;  /* 0x0000003c00507202 */ /* 0x000fe20000000f00 */
[----:B------:R-:W-:Y:S01]  /*0490*/  IMAD.MOV.U32 R81, RZ, RZ, R61 ;  /* 0x000000ffff517224 */ /* 0x000fe200078e003d */
[----:B------:R-:W-:-:S07]  /*04a0*/  MOV R0, 0x4c0 ;  /* 0x000004c000007802 */ /* 0x000fce0000000f00 */
[----:B-----5:R-:W-:Y:S05]  /*04b0*/  CALL.REL.NOINC `($__internal_0_$__cuda_sm20_div_rn_f64_full) ;  /* 0x0000001400a07944 */ /* 0x020fea0003c00000 */
[----:B------:R-:W-:Y:S01]  /*04c0*/  IMAD.MOV.U32 R2, RZ, RZ, R88 ;  /* 0x000000ffff027224 */ /* 0x000fe200078e0058 */
[----:B------:R-:W-:-:S07]  /*04d0*/  MOV R3, R89 ;  /* 0x0000005900037202 */ /* 0x000fce0000000f00 */
.L_x_2:
[----:B------:R-:W-:Y:S05]  /*04e0*/  BSYNC.RECONVERGENT B0 ;  /* 0x0000000000007941 */ /* 0x000fea0003800200 */
.L_x_1:
[----:B------:R-:W0:Y:S01]  /*04f0*/  MUFU.RCP64H R7, R61 ;  /* 0x0000003d00077308 */ /* 0x000e220000001800 */
[----:B------:R-:W-:Y:S01]  /*0500*/  IMAD.MOV.U32 R6, RZ, RZ, 0x1 ;  /* 0x00000001ff067424 */ /* 0x000fe200078e00ff */
[----:B------:R-:W-:Y:S01]  /*0510*/  DADD R4, R22, -R26 ;  /* 0x0000000016047229 */ /* 0x000fe2000000081a */
[----:B------:R-:W-:Y:S07]  /*0520*/  BSSY.RECONVERGENT B0, `(.L_x_3) ;  /* 0x0000017000007945 */ /* 0x000fee0003800200 */
[----:B------:R-:W-:-:S02]  /*0530*/  DADD R4, R28, R4 ;  /* 0x000000001c047229 */ /* 0x000fc40000000004 */
[----:B0-----:R-:W-:-:S06]  /*0540*/  DFMA R8, -R60, R6, 1 ;  /* 0x3ff000003c08742b */ /* 0x001fcc0000000106 */
[----:B------:R-:W-:Y:S02]  /*0550*/  DADD R4, R30, R4 ;  /* 0x000000001e047229 */ /* 0x000fe40000000004 */
[----:B------:R-:W-:-:S06]  /*0560*/  DFMA R8, R8, R8, R8 ;  /* 0x000000080808722b */ /* 0x000fcc0000000008 */
[----:B------:R-:W-:Y:S02]  /*0570*/  DADD R4, -R32, R4 ;  /* 0x0000000020047229 */ /* 0x000fe40000000104 */
[----:B------:R-:W-:-:S06]  /*0580*/  DFMA R8, R6, R8, R6 ;  /* 0x000000080608722b */ /* 0x000fcc0000000006 */
[----:B------:R-:W-:Y:S02]  /*0590*/  DADD R82, -R34, R4 ;  /* 0x0000000022527229 */ /* 0x000fe40000000104 */
[----:B------:R-:W-:-:S08]  /*05a0*/  DFMA R6, -R60, R8, 1 ;  /* 0x3ff000003c06742b */ /* 0x000fd00000000108 */
[----:B------:R-:W-:Y:S01]  /*05b0*/  FSETP.GEU.AND P2, PT, |R83|, 6.5827683646048100446e-37, PT ;  /* 0x036000005300780b */ /* 0x000fe20003f4e200 */
[----:B------:R-:W-:-:S08]  /*05c0*/  DFMA R8, R8, R6, R8 ;  /* 0x000000060808722b */ /* 0x000fd00000000008 */
[----:B------:R-:W-:-:S08]  /*05d0*/  DMUL R4, R8, R82 ;  /* 0x0000005208047228 */ /* 0x000fd00000000000 */
[----:B------:R-:W-:-:S08]  /*05e0*/  DFMA R6, -R60, R4, R82 ;  /* 0x000000043c06722b */ /* 0x000fd00000000152 */
[----:B------:R-:W-:-:S10]  /*05f0*/  DFMA R4, R8, R6, R4 ;  /* 0x000000060804722b */ /* 0x000fd40000000004 */
[----:B------:R-:W-:-:S05]  /*0600*/  FFMA R0, RZ, R61, R5 ;  /* 0x0000003dff007223 */ /* 0x000fca0000000005 */
[----:B------:R-:W-:-:S13]  /*0610*/  FSETP.GT.AND P1, PT, |R0|, 1.469367938527859385e-39, PT ;  /* 0x001000000000780b */ /* 0x000fda0003f24200 */
[----:B------:R-:W-:Y:S05]  /*0620*/  @P1 BRA P2, `(.L_x_4) ;  /* 0x0000000000181947 */ /* 0x000fea0001000000 */
[----:B------:R-:W-:Y:S01]  /*0630*/  IMAD.MOV.U32 R80, RZ, RZ, R60 ;  /* 0x000000ffff507224 */ /* 0x000fe200078e003c */
[----:B------:R-:W-:Y:S02]  /*0640*/  MOV R81, R61 ;  /* 0x0000003d00517202 */ /* 0x000fe40000000f00 */
[----:B------:R-:W-:-:S07]  /*0650*/  MOV R0, 0x670 ;  /* 0x0000067000007802 */ /* 0x000fce0000000f00 */
[----:B-----5:R-:W-:Y:S05]  /*0660*/  CALL.REL.NOINC `($__internal_0_$__cuda_sm20_div_rn_f64_full) ;  /* 0x0000001400347944 */ /* 0x020fea0003c00000 */
[----:B------:R-:W-:Y:S02]  /*0670*/  IMAD.MOV.U32 R4, RZ, RZ, R88 ;  /* 0x000000ffff047224 */ /* 0x000fe400078e0058 */
[----:B------:R-:W-:-:S07]  /*0680*/  IMAD.MOV.U32 R5, RZ, RZ, R89 ;  /* 0x000000ffff057224 */ /* 0x000fce00078e0059 */
.L_x_4:
[----:B------:R-:W-:Y:S05]  /*0690*/  BSYNC.RECONVERGENT B0 ;  /* 0x0000000000007941 */ /* 0x000fea0003800200 */
.L_x_3:
[----:B------:R-:W0:Y:S01]  /*06a0*/  MUFU.RCP64H R9, -3 ;  /* 0xc008000000097908 */ /* 0x000e220000001800 */
[----:B------:R-:W-:Y:S01]  /*06b0*/  MOV R48, 0x0 ;  /* 0x0000000000307802 */ /* 0x000fe20000000f00 */
[----:B------:R-:W-:Y:S01]  /*06c0*/  IMAD.MOV.U32 R49, RZ, RZ, 0x3ff00000 ;  /* 0x3ff00000ff317424 */ /* 0x000fe200078e00ff */
[----:B-----5:R-:W-:Y:S01]  /*06d0*/  DADD R6, R36, R38 ;  /* 0x0000000024067229 */ /* 0x020fe20000000026 */
[----:B------:R-:W-:Y:S01]  /*06e0*/  IMAD.MOV.U32 R8, RZ, RZ, 0x1 ;  /* 0x00000001ff087424 */ /* 0x000fe200078e00ff */
[----:B------:R-:W-:Y:S01]  /*06f0*/  DMUL R46, R4, R4 ;  /* 0x00000004042e7228 */ /* 0x000fe20000000000 */
[----:B------:R-:W-:Y:S05]  /*0700*/  BSSY.RECONVERGENT B0, `(.L_x_5) ;  /* 0x000001a000007945 */ /* 0x000fea0003800200 */
[----:B------:R-:W-:-:S02]  /*0710*/  DADD R6, R40, R6 ;  /* 0x0000000028067229 */ /* 0x000fc40000000006 */
[----:B------:R-:W-:Y:S02]  /*0720*/  DFMA R46, R2, R2, R46 ;  /* 0x00000002022e722b */ /* 0x000fe4000000002e */
[----:B0-----:R-:W-:-:S04]  /*0730*/  DFMA R10, R8, 3, R48 ;  /* 0x40080000080a782b */ /* 0x001fc80000000030 */
[----:B------:R-:W-:-:S04]  /*0740*/  DADD R6, R42, R6 ;  /* 0x000000002a067229 */ /* 0x000fc80000000006 */
[----:B------:R-:W-:-:S04]  /*0750*/  DFMA R10, R10, R10, R10 ;  /* 0x0000000a0a0a722b */ /* 0x000fc8000000000a */
[----:B------:R-:W-:-:S04]  /*0760*/  DADD R64, R44, R6 ;  /* 0x000000002c407229 */ /* 0x000fc80000000006 */
[----:B------:R-:W-:-:S06]  /*0770*/  DFMA R10, R8, R10, R8 ;  /* 0x0000000a080a722b */ /* 0x000fcc0000000008 */
[----:B------:R-:W-:Y:S02]  /*0780*/  FSETP.GEU.AND P2, PT, |R65|, 6.5827683646048100446e-37, PT ;  /* 0x036000004100780b */ /* 0x000fe40003f4e200 */
[--C-:B------:R-:W-:Y:S02]  /*0790*/  DFMA R8, R10, 3, R48.reuse ;  /* 0x400800000a08782b */ /* 0x100fe40000000030 */
[----:B------:R-:W-:-:S06]  /*07a0*/  DFMA R48, R46, -1.5, R48 ;  /* 0xbff800002e30782b */ /* 0x000fcc0000000030 */
[----:B------:R-:W-:-:S08]  /*07b0*/  DFMA R8, R10, R8, R10 ;  /* 0x000000080a08722b */ /* 0x000fd0000000000a */
[----:B------:R-:W-:-:S08]  /*07c0*/  DMUL R6, R64, R8 ;  /* 0x0000000840067228 */ /* 0x000fd00000000000 */
[----:B------:R-:W-:-:S08]  /*07d0*/  DFMA R10, R6, 3, R64 ;  /* 0x40080000060a782b */ /* 0x000fd00000000040 */
[----:B------:R-:W-:-:S10]  /*07e0*/  DFMA R6, R8, R10, R6 ;  /* 0x0000000a0806722b */ /* 0x000fd40000000006 */
[----:B------:R-:W-:-:S05]  /*07f0*/  FFMA R0, RZ, -2.125, R7 ;  /* 0xc0080000ff007823 */ /* 0x000fca0000000007 */
[----:B------:R-:W-:-:S13]  /*0800*/  FSETP.GT.AND P1, PT, |R0|, 1.469367938527859385e-39, PT ;  /* 0x001000000000780b */ /* 0x000fda0003f24200 */
[----:B------:R-:W-:Y:S05]  /*0810*/  @P1 BRA P2, `(.L_x_6) ;  /* 0x0000000000201947 */ /* 0x000fea0001000000 */
[----:B------:R-:W-:Y:S01]  /*0820*/  MOV R82, R64 ;  /* 0x0000004000527202 */ /* 0x000fe20000000f00 */
[----:B------:R-:W-:Y:S01]  /*0830*/  IMAD.MOV.U32 R83, RZ, RZ, R65 ;  /* 0x000000ffff537224 */ /* 0x000fe200078e0041 */
[----:B------:R-:W-:Y:S01]  /*0840*/  MOV R80, RZ ;  /* 0x000000ff00507202 */ /* 0x000fe20000000f00 */
[----:B------:R-:W-:Y:S01]  /*0850*/  IMAD.MOV.U32 R81, RZ, RZ, -0x3ff80000 ;  /* 0xc0080000ff517424 */ /* 0x000fe200078e00ff */
[----:B------:R-:W-:-:S07]  /*0860*/  MOV R0, 0x880 ;  /* 0x0000088000007802 */ /* 0x000fce0000000f00 */
[----:B------:R-:W-:Y:S05]  /*0870*/  CALL.REL.NOINC `($__internal_0_$__cuda_sm20_div_rn_f64_full) ;  /* 0x0000001000b07944 */ /* 0x000fea0003c00000 */
[----:B------:R-:W-:Y:S01]  /*0880*/  MOV R6, R88 ;  /* 0x0000005800067202 */ /* 0x000fe20000000f00 */
[----:B------:R-:W-:-:S07]  /*0890*/  IMAD.MOV.U32 R7, RZ, RZ, R89 ;  /* 0x000000ffff077224 */ /* 0x000fce00078e0059 */
.L_x_6:
[----:B------:R-:W-:Y:S05]  /*08a0*/  BSYNC.RECONVERGENT B0 ;  /* 0x0000000000007941 */ /* 0x000fea0003800200 */
.L_x_5:
[----:B------:R-:W0:Y:S01]  /*08b0*/  LDCU UR6, c[0x0][0x3b0] ;  /* 0x00007600ff0677ac */ /* 0x000e220008000800 */
[----:B------:R-:W-:Y:S01]  /*08c0*/  MOV R10, 0x1 ;  /* 0x00000001000a7802 */ /* 0x000fe20000000f00 */
[----:B------:R-:W-:Y:S01]  /*08d0*/  BSSY.RECONVERGENT B0, `(.L_x_7) ;  /* 0x0000033000007945 */ /* 0x000fe20003800200 */
[----:B------:R-:W1:Y:S01]  /*08e0*/  LDCU.64 UR8, c[0x0][0x3a8] ;  /* 0x00007500ff0877ac */ /* 0x000e620008000a00 */
[----:B------:R-:W-:Y:S01]  /*08f0*/  UMOV UR7, 0x3fd55555 ;  /* 0x3fd5555500077882 */ /* 0x000fe20000000000 */
[----:B0-----:R-:W1:Y:S01]  /*0900*/  I2F.F64 R8, UR6 ;  /* 0x0000000600087d12 */ /* 0x001e620008201c00 */
[----:B------:R-:W-:Y:S01]  /*0910*/  UMOV UR6, 0x55555555 ;  /* 0x5555555500067882 */ /* 0x000fe20000000000 */
[C---:B-1----:R-:W-:Y:S02]  /*0920*/  DADD R50, -R8.reuse, UR8 ;  /* 0x0000000808327e29 */ /* 0x042fe40008000100 */
[----:B------:R-:W-:Y:S01]  /*0930*/  DADD R72, R8, UR8 ;  /* 0x0000000808487e29 */ /* 0x000fe20008000000 */
[----:B------:R-:W-:Y:S01]  /*0940*/  UMOV UR8, 0x55555555 ;  /* 0x5555555500087882 */ /* 0x000fe20000000000 */
[----:B------:R-:W-:Y:S01]  /*0950*/  DMUL R8, R60, UR6 ;  /* 0x000000063c087c28 */ /* 0x000fe20008000000 */
[----:B------:R-:W-:Y:S01]  /*0960*/  UMOV UR6, 0xd2f1a9fc ;  /* 0xd2f1a9fc00067882 */ /* 0x000fe20000000000 */
[----:B------:R-:W0:Y:S01]  /*0970*/  MUFU.RCP64H R11, R51 ;  /* 0x00000033000b7308 */ /* 0x000e220000001800 */
[----:B------:R-:W-:Y:S01]  /*0980*/  UMOV UR7, 0x3f50624d ;  /* 0x3f50624d00077882 */ /* 0x000fe20000000000 */
[----:B------:R-:W-:-:S02]  /*0990*/  UMOV UR9, 0x3fc55555 ;  /* 0x3fc5555500097882 */ /* 0x000fc40000000000 */
[----:B------:R-:W-:Y:S02]  /*09a0*/  DFMA R72, R72, -0.5, R64 ;  /* 0xbfe000004848782b */ /* 0x000fe40000000040 */
[----:B------:R-:W-:-:S06]  /*09b0*/  DMUL R64, R64, UR8 ;  /* 0x0000000840407c28 */ /* 0x000fcc0008000000 */
[----:B------:R-:W-:Y:S02]  /*09c0*/  DMUL R8, R8, R72 ;  /* 0x0000004808087228 */ /* 0x000fe40000000000 */
[----:B0-----:R-:W-:-:S06]  /*09d0*/  DFMA R14, -R50, R10, 1 ;  /* 0x3ff00000320e742b */ /* 0x001fcc000000010a */
[----:B------:R-:W-:Y:S01]  /*09e0*/  DMUL R82, R8, UR6 ;  /* 0x0000000608527c28 */ /* 0x000fe20008000000 */
[----:B------:R-:W-:Y:S01]  /*09f0*/  UMOV UR6, 0x1c71c71c ;  /* 0x1c71c71c00067882 */ /* 0x000fe20000000000 */
[----:B------:R-:W-:Y:S01]  /*0a00*/  DMUL R8, R2, 3 ;  /* 0x4008000002087828 */ /* 0x000fe20000000000 */
[----:B------:R-:W-:Y:S01]  /*0a10*/  UMOV UR7, 0x3fbc71c7 ;  /* 0x3fbc71c700077882 */ /* 0x000fe20000000000 */
[----:B------:R-:W-:Y:S02]  /*0a20*/  DFMA R14, R14, R14, R14 ;  /* 0x0000000e0e0e722b */ /* 0x000fe4000000000e */
[----:B------:R-:W-:-:S04]  /*0a30*/  DMUL R68, R60, UR6 ;  /* 0x000000063c447c28 */ /* 0x000fc80008000000 */
[----:B------:R-:W-:Y:S01]  /*0a40*/  DADD R52, R8, 1 ;  /* 0x3ff0000008347429 */ /* 0x000fe20000000000 */
[----:B------:R-:W-:Y:S01]  /*0a50*/  FSETP.GEU.AND P2, PT, |R83|, 6.5827683646048100446e-37, PT ;  /* 0x036000005300780b */ /* 0x000fe20003f4e200 */
[----:B------:R-:W-:-:S08]  /*0a60*/  DFMA R14, R10, R14, R10 ;  /* 0x0000000e0a0e722b */ /* 0x000fd0000000000a */
[----:B------:R-:W-:-:S08]  /*0a70*/  DFMA R10, -R50, R14, 1 ;  /* 0x3ff00000320a742b */ /* 0x000fd0000000010e */
[----:B------:R-:W-:Y:S02]  /*0a80*/  DFMA R54, R14, R10, R14 ;  /* 0x0000000a0e36722b */ /* 0x000fe4000000000e */
[----:B------:R-:W-:Y:S02]  /*0a90*/  DMUL R10, R8, 0.5 ;  /* 0x3fe00000080a7828 */ /* 0x000fe40000000000 */
[----:B------:R-:W-:-:S04]  /*0aa0*/  DMUL R14, R4, 3 ;  /* 0x40080000040e7828 */ /* 0x000fc80000000000 */
[----:B------:R-:W-:Y:S02]  /*0ab0*/  DMUL R56, R82, R54 ;  /* 0x0000003652387228 */ /* 0x000fe40000000000 */
[----:B------:R-:W-:Y:S02]  /*0ac0*/  DFMA R10, R8, R10, R52 ;  /* 0x0000000a080a722b */ /* 0x000fe40000000034 */
[C---:B------:R-:W-:Y:S02]  /*0ad0*/  DADD R58, R14.reuse, 1 ;  /* 0x3ff000000e3a7429 */ /* 0x040fe40000000000 */
[----:B------:R-:W-:Y:S02]  /*0ae0*/  DMUL R16, R14, 0.5 ;  /* 0x3fe000000e107828 */ /* 0x000fe40000000000 */
[----:B------:R-:W-:Y:S02]  /*0af0*/  DFMA R62, -R50, R56, R82 ;  /* 0x00000038323e722b */ /* 0x000fe40000000152 */
[----:B------:R-:W-:-:S02]  /*0b00*/  DFMA R10, R46, -1.5, R10 ;  /* 0xbff800002e0a782b */ /* 0x000fc4000000000a */
[----:B------:R-:W-:Y:S02]  /*0b10*/  DMUL R52, R52, R64 ;  /* 0x0000004034347228 */ /* 0x000fe40000000000 */
[----:B------:R-:W-:Y:S02]  /*0b20*/  DFMA R16, R14, R16, R58 ;  /* 0x000000100e10722b */ /* 0x000fe4000000003a */
[----:B------:R-:W-:Y:S02]  /*0b30*/  DFMA R8, R54, R62, R56 ;  /* 0x0000003e3608722b */ /* 0x000fe40000000038 */
[----:B------:R-:W-:-:S04]  /*0b40*/  DMUL R54, R68, R10 ;  /* 0x0000000a44367228 */ /* 0x000fc80000000000 */
[----:B------:R-:W-:-:S04]  /*0b50*/  DFMA R16, R46, -1.5, R16 ;  /* 0xbff800002e10782b */ /* 0x000fc80000000010 */
[----:B------:R-:W-:-:S04]  /*0b60*/  FFMA R0, RZ, R51, R9 ;  /* 0x00000033ff007223 */ /* 0x000fc80000000009 */
[----:B------:R-:W-:Y:S01]  /*0b70*/  DMUL R56, R68, R16 ;  /* 0x0000001044387228 */ /* 0x000fe20000000000 */
[----:B------:R-:W-:-:S13]  /*0b80*/  FSETP.GT.AND P1, PT, |R0|, 1.469367938527859385e-39, PT ;  /* 0x001000000000780b */ /* 0x000fda0003f24200 */
[----:B------:R-:W-:Y:S05]  /*0b90*/  @P1 BRA P2, `(.L_x_8) ;  /* 0x0000000000181947 */ /* 0x000fea0001000000 */
[----:B------:R-:W-:Y:S01]  /*0ba0*/  IMAD.MOV.U32 R80, RZ, RZ, R50 ;  /* 0x000000ffff507224 */ /* 0x000fe200078e0032 */
[----:B------:R-:W-:Y:S02]  /*0bb0*/  MOV R81, R51 ;  /* 0x0000003300517202 */ /* 0x000fe40000000f00 */
[----:B------:R-:W-:-:S07]  /*0bc0*/  MOV R0, 0xbe0 ;  /* 0x00000be000007802 */ /* 0x000fce0000000f00 */
[----:B------:R-:W-:Y:S05]  /*0bd0*/  CALL.REL.NOINC `($__internal_0_$__cuda_sm20_div_rn_f64_full) ;  /* 0x0000000c00d87944 */ /* 0x000fea0003c00000 */
[----:B------:R-:W-:Y:S01]  /*0be0*/  IMAD.MOV.U32 R8, RZ, RZ, R88 ;  /* 0x000000ffff087224 */ /* 0x000fe200078e0058 */
[----:B------:R-:W-:-:S07]  /*0bf0*/  MOV R9, R89 ;  /* 0x0000005900097202 */ /* 0x000fce0000000f00 */
.L_x_8:
[----:B------:R-:W-:Y:S05]  /*0c00*/  BSYNC.RECONVERGENT B0 ;  /* 0x0000000000007941 */ /* 0x000fea0003800200 */
.L_x_7:
[----:B------:R-:W0:Y:S01]  /*0c10*/  MUFU.RCP64H R15, R51 ;  /* 0x00000033000f7308 */ /* 0x000e220000001800 */
[----:B------:R-:W-:Y:S01]  /*0c20*/  IMAD.MOV.U32 R14, RZ, RZ, 0x1 ;  /* 0x00000001ff0e7424 */ /* 0x000fe200078e00ff */
[----:B------:R-:W-:Y:S01]  /*0c30*/  UMOV UR6, 0x55555555 ;  /* 0x5555555500067882 */ /* 0x000fe20000000000 */
[----:B------:R-:W-:Y:S01]  /*0c40*/  UMOV UR7, 0x3fb55555 ;  /* 0x3fb5555500077882 */ /* 0x000fe20000000000 */
[----:B------:R-:W-:Y:S01]  /*0c50*/  DMUL R70, R4, -3 ;  /* 0xc008000004467828 */ /* 0x000fe20000000000 */
[----:B------:R-:W-:Y:S01]  /*0c60*/  BSSY.RECONVERGENT B0, `(.L_x_9) ;  /* 0x0000030000007945 */ /* 0x000fe20003800200 */
[----:B------:R-:W-:-:S06]  /*0c70*/  DMUL R58, R64, R58 ;  /* 0x0000003a403a7228 */ /* 0x000fcc0000000000 */
[----:B------:R-:W-:Y:S02]  /*0c80*/  DMUL R74, R70, 0.5 ;  /* 0x3fe00000464a7828 */ /* 0x000fe40000000000 */
[----:B0-----:R-:W-:-:S08]  /*0c90*/  DFMA R10, -R50, R14, 1 ;  /* 0x3ff00000320a742b */ /* 0x001fd0000000010e */
[----:B------:R-:W-:Y:S02]  /*0ca0*/  DFMA R16, R10, R10, R10 ;  /* 0x0000000a0a10722b */ /* 0x000fe4000000000a */
[----:B------:R-:W-:Y:S01]  /*0cb0*/  DMUL R10, R60, UR6 ;  /* 0x000000063c0a7c28 */ /* 0x000fe20008000000 */
[----:B------:R-:W-:Y:S01]  /*0cc0*/  UMOV UR6, 0xd2f1a9fc ;  /* 0xd2f1a9fc00067882 */ /* 0x000fe20000000000 */
[----:B------:R-:W-:-:S04]  /*0cd0*/  UMOV UR7, 0x3f50624d ;  /* 0x3f50624d00077882 */ /* 0x000fc80000000000 */
[----:B------:R-:W-:Y:S02]  /*0ce0*/  DFMA R16, R14, R16, R14 ;  /* 0x000000100e10722b */ /* 0x000fe4000000000e */
[----:B------:R-:W-:Y:S02]  /*0cf0*/  DMUL R72, R72, R10 ;  /* 0x0000000a48487228 */ /* 0x000fe40000000000 */
[----:B------:R-:W-:-:S04]  /*0d00*/  DADD R14, R4, R2 ;  /* 0x00000000040e7229 */ /* 0x000fc80000000002 */
[----:B------:R-:W-:Y:S02]  /*0d10*/  DFMA R10, -R50, R16, 1 ;  /* 0x3ff00000320a742b */ /* 0x000fe40000000110 */
[----:B------:R-:W-:Y:S01]  /*0d20*/  DMUL R82, R72, UR6 ;  /* 0x0000000648527c28 */ /* 0x000fe20008000000 */
[----:B------:R-:W-:Y:S01]  /*0d30*/  UMOV UR6, 0x1c71c71c ;  /* 0x1c71c71c00067882 */ /* 0x000fe20000000000 */
[----:B------:R-:W-:Y:S01]  /*0d40*/  DMUL R76, R14, 3 ;  /* 0x400800000e4c7828 */ /* 0x000fe20000000000 */
[----:B------:R-:W-:Y:S01]  /*0d50*/  UMOV UR7, 0x3f9c71c7 ;  /* 0x3f9c71c700077882 */ /* 0x000fe20000000000 */
[----:B------:R-:W-:Y:S02]  /*0d60*/  DADD R14, R70, 1 ;  /* 0x3ff00000460e7429 */ /* 0x000fe40000000000 */
[----:B------:R-:W-:Y:S02]  /*0d70*/  DFMA R10, R16, R10, R16 ;  /* 0x0000000a100a722b */ /* 0x000fe40000000010 */
[----:B------:R-:W-:-:S02]  /*0d80*/  DMUL R16, R2, -3 ;  /* 0xc008000002107828 */ /* 0x000fc40000000000 */
[C---:B------:R-:W-:Y:S01]  /*0d90*/  DADD R78, R76.reuse, 1 ;  /* 0x3ff000004c4e7429 */ /* 0x040fe20000000000 */
[----:B------:R-:W-:Y:S01]  /*0da0*/  FSETP.GEU.AND P2, PT, |R83|, 6.5827683646048100446e-37, PT ;  /* 0x036000005300780b */ /* 0x000fe20003f4e200 */
[----:B------:R-:W-:Y:S02]  /*0db0*/  DMUL R80, R76, 0.5 ;  /* 0x3fe000004c507828 */ /* 0x000fe40000000000 */
[----:B------:R-:W-:Y:S02]  /*0dc0*/  DMUL R84, R10, R82 ;  /* 0x000000520a547228 */ /* 0x000fe40000000000 */
[C---:B------:R-:W-:Y:S02]  /*0dd0*/  DADD R62, R16.reuse, 1 ;  /* 0x3ff00000103e7429 */ /* 0x040fe40000000000 */
[----:B------:R-:W-:Y:S02]  /*0de0*/  DMUL R66, R16, 0.5 ;  /* 0x3fe0000010427828 */ /* 0x000fe40000000000 */
[----:B------:R-:W-:-:S02]  /*0df0*/  DFMA R74, R70, R74, R14 ;  /* 0x0000004a464a722b */ /* 0x000fc4000000000e */
[----:B------:R-:W-:Y:S02]  /*0e00*/  DFMA R86, -R50, R84, R82 ;  /* 0x000000543256722b */ /* 0x000fe40000000152 */
[----:B------:R-:W-:Y:S02]  /*0e10*/  DFMA R78, R76, R80, R78 ;  /* 0x000000504c4e722b */ /* 0x000fe4000000004e */
[----:B------:R-:W-:Y:S02]  /*0e20*/  DFMA R16, R16, R66, R62 ;  /* 0x000000421010722b */ /* 0x000fe4000000003e */
[----:B------:R-:W-:Y:S02]  /*0e30*/  DMUL R60, R60, UR6 ;  /* 0x000000063c3c7c28 */ /* 0x000fe40008000000 */
[----:B------:R-:W-:Y:S02]  /*0e40*/  DFMA R10, R10, R86, R84 ;  /* 0x000000560a0a722b */ /* 0x000fe40000000054 */
[----:B------:R-:W-:-:S02]  /*0e50*/  DFMA R74, R46, -1.5, R74 ;  /* 0xbff800002e4a782b */ /* 0x000fc4000000004a */
[C---:B------:R-:W-:Y:S02]  /*0e60*/  DFMA R16, R46.reuse, -1.5, R16 ;  /* 0xbff800002e10782b */ /* 0x040fe40000000010 */
[----:B------:R-:W-:Y:S02]  /*0e70*/  DFMA R70, R46, -1.5, R78 ;  /* 0xbff800002e46782b */ /* 0x000fe4000000004e */
[C---:B------:R-:W-:Y:S02]  /*0e80*/  DMUL R62, R64.reuse, R62 ;  /* 0x0000003e403e7228 */ /* 0x040fe40000000000 */
[----:B------:R-:W-:Y:S01]  /*0e90*/  FFMA R0, RZ, R51, R11 ;  /* 0x00000033ff007223 */ /* 0x000fe2000000000b */
[----:B------:R-:W-:Y:S02]  /*0ea0*/  DMUL R64, R64, R14 ;  /* 0x0000000e40407228 */ /* 0x000fe40000000000 */
[C---:B------:R-:W-:Y:S02]  /*0eb0*/  DMUL R66, R68.reuse, R16 ;  /* 0x0000001044427228 */ /* 0x040fe40000000000 */
[----:B------:R-:W-:Y:S01]  /*0ec0*/  FSETP.GT.AND P1, PT, |R0|, 1.469367938527859385e-39, PT ;  /* 0x001000000000780b */ /* 0x000fe20003f24200 */
[----:B------:R-:W-:-:S02]  /*0ed0*/  DMUL R68, R68, R74 ;  /* 0x0000004a44447228 */ /* 0x000fc40000000000 */
[----:B------:R-:W-:-:S10]  /*0ee0*/  DMUL R70, R60, R70 ;  /* 0x000000463c467228 */ /* 0x000fd40000000000 */
[----:B------:R-:W-:Y:S05]  /*0ef0*/  @P1 BRA P2, `(.L_x_10) ;  /* 0x0000000000181947 */ /* 0x000fea0001000000 */
[----:B------:R-:W-:Y:S01]  /*0f00*/  MOV R80, R50 ;  /* 0x0000003200507202 */ /* 0x000fe20000000f00 */
[----:B------:R-:W-:Y:S01]  /*0f10*/  IMAD.MOV.U32 R81, RZ, RZ, R51 ;  /* 0x000000ffff517224 */ /* 0x000fe200078e0033 */
[----:B------:R-:W-:-:S07]  /*0f20*/  MOV R0, 0xf40 ;  /* 0x00000f4000007802 */ /* 0x000fce0000000f00 */
[----:B------:R-:W-:Y:S05]  /*0f30*/  CALL.REL.NOINC `($__internal_0_$__cuda_sm20_div_rn_f64_full) ;  /* 0x0000000c00007944 */ /* 0x000fea0003c00000 */
[----:B------:R-:W-:Y:S01]  /*0f40*/  MOV R10, R88 ;  /* 0x00000058000a7202 */ /* 0x000fe20000000f00 */
[----:B------:R-:W-:-:S07]  /*0f50*/  IMAD.MOV.U32 R11, RZ, RZ, R89 ;  /* 0x000000ffff0b7224 */ /* 0x000fce00078e0059 */
.L_x_10:
[----:B------:R-:W-:Y:S05]  /*0f60*/  BSYNC.RECONVERGENT B0 ;  /* 0x0000000000007941 */ /* 0x000fea0003800200 */
.L_x_9:
[----:B------:R-:W0:Y:S01]  /*0f70*/  MUFU.RCP64H R15, R51 ;  /* 0x00000033000f7308 */ /* 0x000e220000001800 */
[----:B------:R-:W-:Y:S01]  /*0f80*/  HFMA2 R14, -RZ, RZ, 0, 5.9604644775390625e-08 ;  /* 0x00000001ff0e7431 */ /* 0x000fe200000001ff */
[----:B------:R-:W-:Y:S01]  /*0f90*/  DADD R76, R18, R20 ;  /* 0x00000000124c7229 */ /* 0x000fe20000000014 */
[----:B------:R-:W-:Y:S01]  /*0fa0*/  UMOV UR6, 0xd2f1a9fc ;  /* 0xd2f1a9fc00067882 */ /* 0x000fe20000000000 */
[----:B------:R-:W-:Y:S01]  /*0fb0*/  UMOV UR7, 0x3f50624d ;  /* 0x3f50624d00077882 */ /* 0x000fe20000000000 */
[----:B------:R-:W-:Y:S01]  /*0fc0*/  DADD R74, R4, -R2 ;  /* 0x00000000044a7229 */ /* 0x000fe20000000802 */
[----:B------:R-:W-:Y:S01]  /*0fd0*/  BSSY.RECONVERGENT B0, `(.L_x_11) ;  /* 0x000002b000007945 */ /* 0x000fe20003800200 */
[----:B------:R-:W-:Y:S01]  /*0fe0*/  DMUL R82, R72, -UR6 ;  /* 0x8000000648527c28 */ /* 0x000fe20008000000 */
[----:B------:R-:W-:Y:S01]  /*0ff0*/  UMOV UR6, 0x1c71c71c ;  /* 0x1c71c71c00067882 */ /* 0x000fe20000000000 */
[----:B------:R-:W-:Y:S01]  /*1000*/  UMOV UR7, 0x3fdc71c7 ;  /* 0x3fdc71c700077882 */ /* 0x000fe20000000000 */
[----:B------:R-:W-:-:S03]  /*1010*/  DADD R78, R22, R76 ;  /* 0x00000000164e7229 */ /* 0x000fc6000000004c */
[----:B------:R-:W-:Y:S02]  /*1020*/  DMUL R74, R74, 3 ;  /* 0x400800004a4a7828 */ /* 0x000fe40000000000 */
[----:B0-----:R-:W-:Y:S02]  /*1030*/  DFMA R16, -R50, R14, 1 ;  /* 0x3ff000003210742b */ /* 0x001fe4000000010e */
[----:B------:R-:W-:Y:S01]  /*1040*/  FSETP.GEU.AND P2, PT, |R83|, 6.5827683646048100446e-37, PT ;  /* 0x036000005300780b */ /* 0x000fe20003f4e200 */
[----:B------:R-:W-:-:S05]  /*1050*/  DADD R78, R24, R78 ;  /* 0x00000000184e7229 */ /* 0x000fca000000004e */
[----:B------:R-:W-:-:S03]  /*1060*/  DFMA R16, R16, R16, R16 ;  /* 0x000000101010722b */ /* 0x000fc60000000010 */
[----:B------:R-:W-:Y:S02]  /*1070*/  DADD R80, R26, R78 ;  /* 0x000000001a507229 */ /* 0x000fe4000000004e */
[----:B------:R-:W-:-:S03]  /*1080*/  DMUL R78, R74, 0.5 ;  /* 0x3fe000004a4e7828 */ /* 0x000fc60000000000 */
[----:B------:R-:W-:Y:S02]  /*1090*/  DFMA R14, R14, R16, R14 ;  /* 0x000000100e0e722b */ /* 0x000fe4000000000e */
[----:B------:R-:W-:Y:S02]  /*10a0*/  DADD R16, -R4, -R2 ;  /* 0x0000000004107229 */ /* 0x000fe40000000902 */
[----:B------:R-:W-:-:S04]  /*10b0*/  DADD R84, R28, R80 ;  /* 0x000000001c547229 */ /* 0x000fc80000000050 */
[----:B------:R-:W-:Y:S02]  /*10c0*/  DFMA R76, -R50, R14, 1 ;  /* 0x3ff00000324c742b */ /* 0x000fe4000000010e */
[----:B------:R-:W-:Y:S02]  /*10d0*/  DMUL R16, R16, 3 ;  /* 0x4008000010107828 */ /* 0x000fe40000000000 */
[----:B------:R-:W-:-:S04]  /*10e0*/  DADD R84, R30, R84 ;  /* 0x000000001e547229 */ /* 0x000fc80000000054 */
[----:B------:R-:W-:Y:S02]  /*10f0*/  DFMA R14, R14, R76, R14 ;  /* 0x0000004c0e0e722b */ /* 0x000fe4000000000e */
[----:B------:R-:W-:Y:S02]  /*1100*/  DADD R76, R74, 1 ;  /* 0x3ff000004a4c7429 */ /* 0x000fe40000000000 */
[----:B------:R-:W-:-:S04]  /*1110*/  DADD R84, R32, R84 ;  /* 0x0000000020547229 */ /* 0x000fc80000000054 */
[----:B------:R-:W-:Y:S02]  /*1120*/  DMUL R72, R14, R82 ;  /* 0x000000520e487228 */ /* 0x000fe40000000000 */
[----:B------:R-:W-:Y:S02]  /*1130*/  DFMA R76, R74, R78, R76 ;  /* 0x0000004e4a4c722b */ /* 0x000fe4000000004c */
[C---:B------:R-:W-:Y:S02]  /*1140*/  DADD R74, R16.reuse, 1 ;  /* 0x3ff00000104a7429 */ /* 0x040fe40000000000 */
[----:B------:R-:W-:Y:S02]  /*1150*/  DMUL R78, R16, 0.5 ;  /* 0x3fe00000104e7828 */ /* 0x000fe40000000000 */
[----:B------:R-:W-:-:S06]  /*1160*/  DFMA R80, -R50, R72, R82 ;  /* 0x000000483250722b */ /* 0x000fcc0000000152 */
[----:B------:R-:W-:Y:S02]  /*1170*/  DFMA R74, R16, R78, R74 ;  /* 0x0000004e104a722b */ /* 0x000fe4000000004a */
[----:B------:R-:W-:Y:S02]  /*1180*/  DFMA R14, R14, R80, R72 ;  /* 0x000000500e0e722b */ /* 0x000fe40000000048 */
[----:B------:R-:W-:Y:S02]  /*1190*/  DFMA R72, R46, -1.5, R76 ;  /* 0xbff800002e48782b */ /* 0x000fe4000000004c */
[----:B------:R-:W-:Y:S02]  /*11a0*/  DADD R76, R34, R84 ;  /* 0x00000000224c7229 */ /* 0x000fe40000000054 */
[----:B------:R-:W-:-:S04]  /*11b0*/  DFMA R74, R46, -1.5, R74 ;  /* 0xbff800002e4a782b */ /* 0x000fc8000000004a */
[----:B------:R-:W-:Y:S01]  /*11c0*/  FFMA R0, RZ, R51, R15 ;  /* 0x00000033ff007223 */ /* 0x000fe2000000000f */
[----:B------:R-:W-:Y:S02]  /*11d0*/  DMUL R72, R60, R72 ;  /* 0x000000483c487228 */ /* 0x000fe40000000000 */
[----:B------:R-:W-:Y:S02]  /*11e0*/  DMUL R76, R76, -UR6 ;  /* 0x800000064c4c7c28 */ /* 0x000fe40008000000 */
[----:B------:R-:W-:Y:S01]  /*11f0*/  FSETP.GT.AND P1, PT, |R0|, 1.469367938527859385e-39, PT ;  /* 0x001000000000780b */ /* 0x000fe20003f24200 */
[----:B------:R-:W-:-:S12]  /*1200*/  DMUL R74, R60, R74 ;  /* 0x0000004a3c4a7228 */ /* 0x000fd80000000000 */
[----:B------:R-:W-:Y:S05]  /*1210*/  @P1 BRA P2, `(.L_x_12) ;  /* 0x0000000000181947 */ /* 0x000fea0001000000 */
[----:B------:R-:W-:Y:S01]  /*1220*/  IMAD.MOV.U32 R80, RZ, RZ, R50 ;  /* 0x000000ffff507224 */ /* 0x000fe200078e0032 */
[----:B------:R-:W-:Y:S02]  /*1230*/  MOV R81, R51 ;  /* 0x0000003300517202 */ /* 0x000fe40000000f00 */
[----:B------:R-:W-:-:S07]  /*1240*/  MOV R0, 0x1260 ;  /* 0x0000126000007802 */ /* 0x000fce0000000f00 */
[----:B------:R-:W-:Y:S05]  /*1250*/  CALL.REL.NOINC `($__internal_0_$__cuda_sm20_div_rn_f64_full) ;  /* 0x0000000800387944 */ /* 0x000fea0003c00000 */
[----:B------:R-:W-:Y:S01]  /*1260*/  IMAD.MOV.U32 R14, RZ, RZ, R88 ;  /* 0x000000ffff0e7224 */ /* 0x000fe200078e0058 */
[----:B------:R-:W-:-:S07]  /*1270*/  MOV R15, R89 ;  /* 0x00000059000f7202 */ /* 0x000fce0000000f00 */
.L_x_12:
[----:B------:R-:W-:Y:S05]  /*1280*/  BSYNC.RECONVERGENT B0 ;  /* 0x0000000000007941 */ /* 0x000fea0003800200 */
.L_x_11:
[----:B------:R-:W0:Y:S01]  /*1290*/  LDC.64 R16, c[0x0][0x3c8] ;  /* 0x0000f200ff107b82 */ /* 0x000e220000000a00 */
[----:B------:R-:W1:Y:S07]  /*12a0*/  LDCU.64 UR6, c[0x0][0x3b8] ;  /* 0x00007700ff0677ac */ /* 0x000e6e0008000a00 */
[----:B------:R-:W2:Y:S08]  /*12b0*/  LDC.64 R78, c[0x0][0x3a0] ;  /* 0x0000e800ff4e7b82 */ /* 0x000eb00000000a00 */
[----:B------:R-:W3:Y:S01]  /*12c0*/  LDC.64 R50, c[0x0][0x388] ;  /* 0x0000e200ff327b82 */ /* 0x000ee20000000a00 */
[----:B0-----:R-:W-:-:S05]  /*12d0*/  IMAD.WIDE R16, R13, 0x4, R16 ;  /* 0x000000040d107825 */ /* 0x001fca00078e0210 */
[----:B------:R-:W3:Y:S01]  /*12e0*/  LDG.E R83, desc[UR4][R16.64] ;  /* 0x0000000410537981 */ /* 0x000ee2000c1e1900 */
[----:B------:R-:W-:-:S08]  /*12f0*/  DFMA R48, R48, R76, R18 ;  /* 0x0000004c3030722b */ /* 0x000fd00000000012 */
[----:B-1----:R-:W-:Y:S01]  /*1300*/  DFMA R18, -R48, UR6, R18 ;  /* 0x0000000630127c2b */ /* 0x002fe20008000112 */
[----:B--2---:R-:W-:-:S07]  /*1310*/  IMAD R49, R79, R78, RZ ;  /* 0x0000004e4f317224 */ /* 0x004fce00078e02ff */
[----:B------:R-:W-:Y:S01]  /*1320*/  DADD R80, RZ, R18 ;  /* 0x00000000ff507229 */ /* 0x000fe20000000012 */
[----:B------:R-:W-:-:S04]  /*1330*/  IMAD.WIDE R18, R49, 0x4, R16 ;  /* 0x0000000431127825 */ /* 0x000fc800078e0210 */
[----:B---3--:R-:W-:-:S05]  /*1340*/  IMAD.WIDE R76, R83, 0x8, R50 ;  /* 0x00000008534c7825 */ /* 0x008fca00078e0232 */
[----:B------:R-:W-:Y:S04]  /*1350*/  STG.E.64 desc[UR4][R76.64], R80 ;  /* 0x000000504c007986 */ /* 0x000fe8000c101b04 */
[----:B------:R-:W2:Y:S01]  /*1360*/  LDG.E R0, desc[UR4][R18.64] ;  /* 0x0000000412007981 */ /* 0x000ea2000c1e1900 */
[----:B------:R-:W-:Y:S01]  /*1370*/  DADD R54, R20, -R54 ;  /* 0x0000000014367229 */ /* 0x000fe20000000836 */
[----:B------:R-:W-:Y:S01]  /*1380*/  ISETP.GE.AND P0, PT, R13, R78, !P0 ;  /* 0x0000004e0d00720c */ /* 0x000fe20004706270 */
[----:B------:R-:W-:Y:S01]  /*1390*/  DADD R66, R24, -R66 ;  /* 0x0000000018427229 */ /* 0x000fe20000000842 */
[----:B------:R-:W-:-:S05]  /*13a0*/  IMAD.WIDE R12, R49, 0x4, R18 ;  /* 0x00000004310c7825 */ /* 0x000fca00078e0212 */
[----:B------:R-:W-:Y:S02]  /*13b0*/  DFMA R20, -R54, UR6, R20 ;  /* 0x0000000636147c2b */ /* 0x000fe40008000114 */
[----:B------:R-:W-:-:S06]  /*13c0*/  DFMA R24, -R66, UR6, R24 ;  /* 0x0000000642187c2b */ /* 0x000fcc0008000118 */
[----:B------:R-:W-:Y:S02]  /*13d0*/  DADD R20, RZ, R20 ;  /* 0x00000000ff147229 */ /* 0x000fe40000000014 */
[----:B------:R-:W-:-:S08]  /*13e0*/  DADD R24, RZ, R24 ;  /* 0x00000000ff187229 */ /* 0x000fd00000000018 */
[----:B------:R-:W-:Y:S01]  /*13f0*/  IMAD.MOV.U32 R54, RZ, RZ, R20 ;  /* 0x000000ffff367224 */ /* 0x000fe200078e0014 */
[----:B------:R-:W-:Y:S01]  /*1400*/  MOV R55, R21 ;  /* 0x0000001500377202 */ /* 0x000fe20000000f00 */
[----:B------:R-:W-:Y:S01]  /*1410*/  @!P0 IMAD.MOV.U32 R55, RZ, RZ, R25 ;  /* 0x000000ffff378224 */ /* 0x000fe200078e0019 */
[----:B------:R-:W-:Y:S01]  /*1420*/  @!P0 MOV R54, R24 ;  /* 0x0000001800368202 */ /* 0x000fe20000000f00 */
[----:B--2---:R-:W-:-:S04]  /*1430*/  IMAD.IADD R67, R49, 0x1, R0 ;  /* 0x0000000131437824 */ /* 0x004fc800078e0200 */
[----:B------:R-:W-:-:S05]  /*1440*/  IMAD.WIDE R66, R67, 0x8, R50 ;  /* 0x0000000843427825 */ /* 0x000fca00078e0232 */
[----:B------:R0:W-:Y:S04]  /*1450*/  STG.E.64 desc[UR4][R66.64], R54 ;  /* 0x0000003642007986 */ /* 0x0001e8000c101b04 */
[----:B------:R-:W2:Y:S01]  /*1460*/  LDG.E R0, desc[UR4][R12.64] ;  /* 0x000000040c007981 */ /* 0x000ea2000c1e1900 */
[----:B------:R-:W-:Y:S02]  /*1470*/  DADD R56, R22, -R56 ;  /* 0x0000000016387229 */ /* 0x000fe40000000838 */
[----:B------:R-:W-:-:S06]  /*1480*/  DADD R68, R26, -R68 ;  /* 0x000000001a447229 */ /* 0x000fcc0000000844 */
[----:B------:R-:W-:Y:S02]  /*1490*/  DFMA R56, -R56, UR6, R22 ;  /* 0x0000000638387c2b */ /* 0x000fe40008000116 */
[----:B------:R-:W-:-:S06]  /*14a0*/  DFMA R68, -R68, UR6, R26 ;  /* 0x0000000644447c2b */ /* 0x000fcc000800011a */
[--C-:B------:R-:W-:Y:S02]  /*14b0*/  DADD R56, R56, R8.reuse ;  /* 0x0000000038387229 */ /* 0x100fe40000000008 */
[----:B------:R-:W-:Y:S01]  /*14c0*/  DADD R68, R68, -R8 ;  /* 0x0000000044447229 */ /* 0x000fe20000000808 */
[----:B------:R-:W-:-:S07]  /*14d0*/  IMAD.WIDE R8, R49, 0x4, R12 ;  /* 0x0000000431087825 */ /* 0x000fce00078e020c */
[----:B------:R-:W-:Y:S01]  /*14e0*/  MOV R22, R56 ;  /* 0x0000003800167202 */ /* 0x000fe20000000f00 */
[----:B------:R-:W-:Y:S01]  /*14f0*/  IMAD.MOV.U32 R23, RZ, RZ, R57 ;  /* 0x000000ffff177224 */ /* 0x000fe200078e0039 */
[----:B------:R-:W-:Y:S01]  /*1500*/  @!P0 MOV R23, R69 ;  /* 0x0000004500178202 */ /* 0x000fe20000000f00 */
[----:B------:R-:W-:Y:S01]  /*1510*/  @!P0 IMAD.MOV.U32 R22, RZ, RZ, R68 ;  /* 0x000000ffff168224 */ /* 0x000fe200078e0044 */
[----:B--2---:R-:W-:-:S05]  /*1520*/  LEA R27, R49, R0, 0x1 ;  /* 0x00000000311b7211 */ /* 0x004fca00078e08ff */
[----:B------:R-:W-:-:S05]  /*1530*/  IMAD.WIDE R26, R27, 0x8, R50 ;  /* 0x000000081b1a7825 */ /* 0x000fca00078e0232 */
[----:B------:R1:W-:Y:S04]  /*1540*/  STG.E.64 desc[UR4][R26.64], R22 ;  /* 0x000000161a007986 */ /* 0x0003e8000c101b04 */
[----:B------:R-:W0:Y:S01]  /*1550*/  LDG.E R0, desc[UR4][R8.64] ;  /* 0x0000000408007981 */ /* 0x000e22000c1e1900 */
[----:B------:R-:W-:Y:S01]  /*1560*/  @!P0 IMAD.MOV.U32 R24, RZ, RZ, R20 ;  /* 0x000000ffff188224 */ /* 0x000fe200078e0014 */
[----:B------:R-:W-:Y:S01]  /*1570*/  @!P0 MOV R25, R21 ;  /* 0x0000001500198202 */ /* 0x000fe20000000f00 */
[----:B------:R-:W-:-:S04]  /*1580*/  IMAD.WIDE R20, R49, 0x4, R8 ;  /* 0x0000000431147825 */ /* 0x000fc800078e0208 */
[----:B0-----:R-:W-:-:S04]  /*1590*/  IMAD R55, R49, 0x3, R0 ;  /* 0x0000000331377824 */ /* 0x001fc800078e0200 */
[----:B------:R-:W-:-:S05]  /*15a0*/  IMAD.WIDE R54, R55, 0x8, R50 ;  /* 0x0000000837367825 */ /* 0x000fca00078e0232 */
[----:B------:R0:W-:Y:S04]  /*15b0*/  STG.E.64 desc[UR4][R54.64], R24 ;  /* 0x0000001836007986 */ /* 0x0001e8000c101b04 */
[----:B------:R-:W2:Y:S01]  /*15c0*/  LDG.E R0, desc[UR4][R20.64] ;  /* 0x0000000414007981 */ /* 0x000ea2000c1e1900 */
[----:B------:R-:W-:Y:S01]  /*15d0*/  @!P0 MOV R68, R56 ;  /* 0x0000003800448202 */ /* 0x000fe20000000f00 */
[----:B------:R-:W-:Y:S02]  /*15e0*/  @!P0 IMAD.MOV.U32 R69, RZ, RZ, R57 ;  /* 0x000000ffff458224 */ /* 0x000fe400078e0039 */
[C---:B-1----:R-:W-:Y:S01]  /*15f0*/  IMAD.WIDE R26, R49.reuse, 0x4, R20 ;  /* 0x00000004311a7825 */ /* 0x042fe200078e0214 */
[----:B------:R-:W-:Y:S02]  /*1600*/  DADD R70, R28, -R70 ;  /* 0x000000001c467229 */ /* 0x000fe40000000846 */
[----:B------:R-:W-:Y:S01]  /*1610*/  DADD R74, R32, -R74 ;  /* 0x00000000204a7229 */ /* 0x000fe2000000084a */
[----:B--2---:R-:W-:-:S04]  /*1620*/  IMAD R67, R49, 0x4, R0 ;  /* 0x0000000431437824 */ /* 0x004fc800078e0200 */
[----:B------:R-:W-:-:S05]  /*1630*/  IMAD.WIDE R56, R67, 0x8, R50 ;  /* 0x0000000843387825 */ /* 0x000fca00078e0232 */
[----:B------:R-:W-:Y:S04]  /*1640*/  STG.E.64 desc[UR4][R56.64], R68 ;  /* 0x0000004438007986 */ /* 0x000fe8000c101b04 */
[----:B------:R1:W2:Y:S01]  /*1650*/  LDG.E R0, desc[UR4][R26.64] ;  /* 0x000000041a007981 */ /* 0x0002a2000c1e1900 */
[----:B------:R-:W-:Y:S02]  /*1660*/  DFMA R22, -R70, UR6, R28 ;  /* 0x0000000646167c2b */ /* 0x000fe4000800011c */
[----:B------:R-:W-:-:S06]  /*1670*/  DFMA R74, -R74, UR6, R32 ;  /* 0x000000064a4a7c2b */ /* 0x000fcc0008000120 */
[----:B------:R-:W-:Y:S01]  /*1680*/  DADD R22, R22, R10 ;  /* 0x0000000016167229 */ /* 0x000fe2000000000a */
[----:B-1----:R-:W-:Y:S01]  /*1690*/  IMAD.WIDE R26, R49, 0x4, R26 ;  /* 0x00000004311a7825 */ /* 0x002fe200078e021a */
[----:B0-----:R-:W-:-:S08]  /*16a0*/  DADD R24, R74, R14 ;  /* 0x000000004a187229 */ /* 0x001fd0000000000e */
[----:B------:R-:W-:Y:S01]  /*16b0*/  MOV R32, R22 ;  /* 0x0000001600207202 */ /* 0x000fe20000000f00 */
[----:B------:R-:W-:Y:S01]  /*16c0*/  IMAD.MOV.U32 R33, RZ, RZ, R23 ;  /* 0x000000ffff217224 */ /* 0x000fe200078e0017 */
[----:B------:R-:W-:Y:S01]  /*16d0*/  @!P0 MOV R32, R24 ;  /* 0x0000001800208202 */ /* 0x000fe20000000f00 */
[----:B------:R-:W-:Y:S01]  /*16e0*/  @!P0 IMAD.MOV.U32 R33, RZ, RZ, R25 ;  /* 0x000000ffff218224 */ /* 0x000fe200078e0019 */
[----:B------:R-:W-:-:S08]  /*16f0*/  DADD R2, -R4, R2 ;  /* 0x0000000004027229 */ /* 0x000fd00000000102 */
[----:B------:R-:W-:Y:S01]  /*1700*/  DMUL R2, R2, 3 ;  /* 0x4008000002027828 */ /* 0x000fe20000000000 */
[----:B--2---:R-:W-:-:S04]  /*1710*/  IMAD R55, R49, 0x5, R0 ;  /* 0x0000000531377824 */ /* 0x004fc800078e0200 */
[----:B------:R-:W-:-:S05]  /*1720*/  IMAD.WIDE R54, R55, 0x8, R50 ;  /* 0x0000000837367825 */ /* 0x000fca00078e0232 */
[----:B------:R-:W-:Y:S04]  /*1730*/  STG.E.64 desc[UR4][R54.64], R32 ;  /* 0x0000002036007986 */ /* 0x000fe8000c101b04 */
[----:B------:R0:W2:Y:S01]  /*1740*/  LDG.E R0, desc[UR4][R26.64] ;  /* 0x000000041a007981 */ /* 0x0000a2000c1e1900 */
[C---:B------:R-:W-:Y:S02]  /*1750*/  DADD R4, R2.reuse, 1 ;  /* 0x3ff0000002047429 */ /* 0x040fe40000000000 */
[----:B------:R-:W-:Y:S02]  /*1760*/  DMUL R28, R2, 0.5 ;  /* 0x3fe00000021c7828 */ /* 0x000fe40000000000 */
[----:B------:R-:W-:Y:S01]  /*1770*/  DADD R72, R30, -R72 ;  /* 0x000000001e487229 */ /* 0x000fe20000000848 */
[----:B0-----:R-:W-:-:S05]  /*1780*/  IMAD.WIDE R26, R49, 0x4, R26 ;  /* 0x00000004311a7825 */ /* 0x001fca00078e021a */
[----:B------:R-:W-:Y:S02]  /*1790*/  DFMA R4, R2, R28, R4 ;  /* 0x0000001c0204722b */ /* 0x000fe40000000004 */
[----:B------:R-:W-:-:S06]  /*17a0*/  DFMA R72, -R72, UR6, R30 ;  /* 0x0000000648487c2b */ /* 0x000fcc000800011e */
[----:B------:R-:W-:Y:S02]  /*17b0*/  DFMA R4, R46, -1.5, R4 ;  /* 0xbff800002e04782b */ /* 0x000fe40000000004 */
[----:B------:R-:W-:-:S06]  /*17c0*/  DADD R72, R72, R10 ;  /* 0x0000000048487229 */ /* 0x000fcc000000000a */
[----:B------:R-:W-:-:S04]  /*17d0*/  DFMA R4, -R60, R4, R34 ;  /* 0x000000043c04722b */ /* 0x000fc80000000122 */
[----:B------:R-:W-:Y:S01]  /*17e0*/  MOV R2, R72 ;  /* 0x0000004800027202 */ /* 0x000fe20000000f00 */
[----:B------:R-:W-:-:S03]  /*17f0*/  IMAD.MOV.U32 R3, RZ, RZ, R73 ;  /* 0x000000ffff037224 */ /* 0x000fc600078e0049 */
[----:B------:R-:W-:Y:S01]  /*1800*/  DFMA R4, -R4, UR6, R34 ;  /* 0x0000000604047c2b */ /* 0x000fe20008000122 */
[----:B------:R-:W-:Y:S01]  /*1810*/  @!P0 MOV R24, R22 ;  /* 0x0000001600188202 */ /* 0x000fe20000000f00 */
[----:B------:R-:W-:Y:S01]  /*1820*/  @!P0 IMAD.MOV.U32 R25, RZ, RZ, R23 ;  /* 0x000000ffff198224 */ /* 0x000fe200078e0017 */
[----:B------:R-:W0:Y:S05]  /*1830*/  LDCU.64 UR6, c[0x0][0x3c0] ;  /* 0x00007800ff0677ac */ /* 0x000e2a0008000a00 */
[----:B------:R-:W-:-:S10]  /*1840*/  DADD R4, R4, R14 ;  /* 0x0000000004047229 */ /* 0x000fd4000000000e */
[----:B------:R-:W-:Y:S01]  /*1850*/  @!P0 MOV R2, R4 ;  /* 0x0000000400028202 */ /* 0x000fe20000000f00 */
[----:B------:R-:W-:Y:S02]  /*1860*/  @!P0 IMAD.MOV.U32 R3, RZ, RZ, R5 ;  /* 0x000000ffff038224 */ /* 0x000fe400078e0005 */
[----:B--2---:R-:W-:-:S04]  /*1870*/  IMAD R11, R49, 0x6, R0 ;  /* 0x00000006310b7824 */ /* 0x004fc800078e0200 */
[----:B------:R-:W-:-:S05]  /*1880*/  IMAD.WIDE R10, R11, 0x8, R50 ;  /* 0x000000080b0a7825 */ /* 0x000fca00078e0232 */
[----:B------:R1:W-:Y:S04]  /*1890*/  STG.E.64 desc[UR4][R10.64], R2 ;  /* 0x000000020a007986 */ /* 0x0003e8000c101b04 */
[----:B------:R-:W2:Y:S01]  /*18a0*/  LDG.E R0, desc[UR4][R26.64] ;  /* 0x000000041a007981 */ /* 0x000ea2000c1e1900 */
[----:B------:R-:W-:Y:S01]  /*18b0*/  IMAD.WIDE R22, R49, 0x4, R26 ;  /* 0x0000000431167825 */ /* 0x000fe200078e021a */
[----:B------:R-:W-:-:S03]  /*18c0*/  @!P0 MOV R5, R73 ;  /* 0x0000004900058202 */ /* 0x000fc60000000f00 */
[----:B------:R-:W-:Y:S01]  /*18d0*/  @!P0 IMAD.MOV.U32 R4, RZ, RZ, R72 ;  /* 0x000000ffff048224 */ /* 0x000fe200078e0048 */
[----:B-1----:R-:W1:Y:S01]  /*18e0*/  LDC.64 R10, c[0x0][0x398] ;  /* 0x0000e600ff0a7b82 */ /* 0x002e620000000a00 */
[----:B--2---:R-:W-:-:S04]  /*18f0*/  IMAD R15, R49, 0x7, R0 ;  /* 0x00000007310f7824 */ /* 0x004fc800078e0200 */
[----:B------:R-:W-:-:S05]  /*1900*/  IMAD.WIDE R14, R15, 0x8, R50 ;  /* 0x000000080f0e7825 */ /* 0x000fca00078e0232 */
[----:B------:R2:W-:Y:S04]  /*1910*/  STG.E.64 desc[UR4][R14.64], R24 ;  /* 0x000000180e007986 */ /* 0x0005e8000c101b04 */
[----:B------:R-:W3:Y:S02]  /*1920*/  LDG.E R22, desc[UR4][R22.64] ;  /* 0x0000000416167981 */ /* 0x000ee4000c1e1900 */
[----:B---3--:R-:W-:-:S05]  /*1930*/  LEA R29, R49, R22, 0x3 ;  /* 0x00000016311d7211 */ /* 0x008fca00078e18ff */
[----:B------:R-:W-:-:S05]  /*1940*/  IMAD.WIDE R50, R29, 0x8, R50 ;  /* 0x000000081d327825 */ /* 0x000fca00078e0232 */
[----:B------:R3:W-:Y:S04]  /*1950*/  STG.E.64 desc[UR4][R50.64], R4 ;  /* 0x0000000432007986 */ /* 0x0007e8000c101b04 */
[----:B------:R-:W1:Y:S01]  /*1960*/  LDG.E R3, desc[UR4][R16.64] ;  /* 0x0000000410037981 */ /* 0x000e62000c1e1900 */
[----:B------:R-:W-:-:S08]  /*1970*/  DADD R6, R36, R6 ;  /* 0x0000000024067229 */ /* 0x000fd00000000006 */
[----:B0-----:R-:W-:Y:S01]  /*1980*/  DFMA R6, -R6, UR6, R36 ;  /* 0x0000000606067c2b */ /* 0x001fe20008000124 */
[----:B-1----:R-:W-:-:S06]  /*1990*/  IMAD.WIDE R2, R3, 0x8, R10 ;  /* 0x0000000803027825 */ /* 0x002fcc00078e020a */
[----:B------:R0:W-:Y:S04]  /*19a0*/  STG.E.64 desc[UR4][R2.64], R6 ;  /* 0x0000000602007986 */ /* 0x0001e8000c101b04 */
[----:B------:R-:W2:Y:S01]  /*19b0*/  LDG.E R18, desc[UR4][R18.64] ;  /* 0x0000000412127981 */ /* 0x000ea2000c1e1900 */
[----:B------:R-:W-:-:S08]  /*19c0*/  DADD R52, R38, -R52 ;  /* 0x0000000026347229 */ /* 0x000fd00000000834 */
[----:B------:R-:W-:Y:S01]  /*19d0*/  DFMA R52, -R52, UR6, R38 ;  /* 0x0000000634347c2b */ /* 0x000fe20008000126 */
[----:B--2---:R-:W-:-:S04]  /*19e0*/  IMAD.IADD R15, R49, 0x1, R18 ;  /* 0x00000001310f7824 */ /* 0x004fc800078e0212 */
[----:B---3--:R-:W-:-:S05]  /*19f0*/  IMAD.WIDE R4, R15, 0x8, R10 ;  /* 0x000000080f047825 */ /* 0x008fca00078e020a */
[----:B------:R1:W-:Y:S04]  /*1a00*/  STG.E.64 desc[UR4][R4.64], R52 ;  /* 0x0000003404007986 */ /* 0x0003e8000c101b04 */
[----:B------:R-:W2:Y:S01]  /*1a10*/  LDG.E R12, desc[UR4][R12.64] ;  /* 0x000000040c0c7981 */ /* 0x000ea2000c1e1900 */
[----:B------:R-:W-:-:S08]  /*1a20*/  DADD R58, R40, -R58 ;  /* 0x00000000283a7229 */ /* 0x000fd0000000083a */
[----:B------:R-:W-:Y:S01]  /*1a30*/  DFMA R58, -R58, UR6, R40 ;  /* 0x000000063a3a7c2b */ /* 0x000fe20008000128 */
[----:B--2---:R-:W-:-:S05]  /*1a40*/  LEA R15, R49, R12, 0x1 ;  /* 0x0000000c310f7211 */ /* 0x004fca00078e08ff */
[----:B0-----:R-:W-:-:S05]  /*1a50*/  IMAD.WIDE R2, R15, 0x8, R10 ;  /* 0x000000080f027825 */ /* 0x001fca00078e020a */
[----:B------:R0:W-:Y:S04]  /*1a60*/  STG.E.64 desc[UR4][R2.64], R58 ;  /* 0x0000003a02007986 */ /* 0x0001e8000c101b04 */
[----:B------:R-:W2:Y:S01]  /*1a70*/  LDG.E R8, desc[UR4][R8.64] ;  /* 0x0000000408087981 */ /* 0x000ea2000c1e1900 */
[----:B------:R-:W-:-:S08]  /*1a80*/  DADD R62, R42, -R62 ;  /* 0x000000002a3e7229 */ /* 0x000fd0000000083e */
[----:B------:R-:W-:Y:S01]  /*1a90*/  DFMA R62, -R62, UR6, R42 ;  /* 0x000000063e3e7c2b */ /* 0x000fe2000800012a */
[----:B--2---:R-:W-:-:S04]  /*1aa0*/  IMAD R7, R49, 0x3, R8 ;  /* 0x0000000331077824 */ /* 0x004fc800078e0208 */
[----:B-1----:R-:W-:-:S05]  /*1ab0*/  IMAD.WIDE R4, R7, 0x8, R10 ;  /* 0x0000000807047825 */ /* 0x002fca00078e020a */
[----:B------:R-:W-:Y:S04]  /*1ac0*/  STG.E.64 desc[UR4][R4.64], R62 ;  /* 0x0000003e04007986 */ /* 0x000fe8000c101b04 */
[----:B------:R-:W2:Y:S01]  /*1ad0*/  LDG.E R20, desc[UR4][R20.64] ;  /* 0x0000000414147981 */ /* 0x000ea2000c1e1900 */
[----:B------:R-:W-:-:S08]  /*1ae0*/  DADD R64, R44, -R64 ;  /* 0x000000002c407229 */ /* 0x000fd00000000840 */
[----:B------:R-:W-:Y:S01]  /*1af0*/  DFMA R64, -R64, UR6, R44 ;  /* 0x0000000640407c2b */ /* 0x000fe2000800012c */
[----:B--2---:R-:W-:-:S04]  /*1b00*/  IMAD R49, R49, 0x4, R20 ;  /* 0x0000000431317824 */ /* 0x004fc800078e0214 */
[----:B0-----:R-:W-:-:S05]  /*1b10*/  IMAD.WIDE R2, R49, 0x8, R10 ;  /* 0x0000000831027825 */ /* 0x001fca00078e020a */
[----:B------:R-:W-:Y:S01]  /*1b20*/  STG.E.64 desc[UR4][R2.64], R64 ;  /* 0x0000004002007986 */ /* 0x000fe2000c101b04 */
[----:B------:R-:W-:Y:S05]  /*1b30*/  EXIT ;  /* 0x000000000000794d */ /* 0x000fea0003800000 */
        .weak           $__internal_0_$__cuda_sm20_div_rn_f64_full
        .type           $__internal_0_$__cuda_sm20_div_rn_f64_full,@function
        .size           $__internal_0_$__cuda_sm20_div_rn_f64_full,(.L_x_19 - $__internal_0_$__cuda_sm20_div_rn_f64_full)
$__internal_0_$__cuda_sm20_div_rn_f64_full:
[C---:B------:R-:W-:Y:S01]  /*1b40*/  FSETP.GEU.AND P1, PT, |R81|.reuse, 1.469367938527859385e-39, PT ;  /* 0x001000005100780b */ /* 0x040fe20003f2e200 */
[----:B------:R-:W-:Y:S01]  /*1b50*/  IMAD.MOV.U32 R86, RZ, RZ, 0x1 ;  /* 0x00000001ff567424 */ /* 0x000fe200078e00ff */
[----:B------:R-:W-:Y:S01]  /*1b60*/  LOP3.LUT R78, R81, 0x800fffff, RZ, 0xc0, !PT ;  /* 0x800fffff514e7812 */ /* 0x000fe200078ec0ff */
[----:B------:R-:W-:Y:S01]  /*1b70*/  BSSY.RECONVERGENT B1, `(.L_x_13) ;  /* 0x0000054000017945 */ /* 0x000fe20003800200 */
[C---:B------:R-:W-:Y:S02]  /*1b80*/  FSETP.GEU.AND P3, PT, |R83|.reuse, 1.469367938527859385e-39, PT ;  /* 0x001000005300780b */ /* 0x040fe40003f6e200 */
[----:B------:R-:W-:Y:S02]  /*1b90*/  LOP3.LUT R79, R78, 0x3ff00000, RZ, 0xfc, !PT ;  /* 0x3ff000004e4f7812 */ /* 0x000fe400078efcff */
[----:B------:R-:W-:Y:S02]  /*1ba0*/  MOV R78, R80 ;  /* 0x00000050004e7202 */ /* 0x000fe40000000f00 */
[----:B------:R-:W-:-:S02]  /*1bb0*/  LOP3.LUT R12, R83, 0x7ff00000, RZ, 0xc0, !PT ;  /* 0x7ff00000530c7812 */ /* 0x000fc400078ec0ff */
[C---:B------:R-:W-:Y:S01]  /*1bc0*/  LOP3.LUT R16, R81.reuse, 0x7ff00000, RZ, 0xc0, !PT ;  /* 0x7ff0000051107812 */ /* 0x040fe200078ec0ff */
[----:B------:R-:W-:Y:S01]  /*1bd0*/  @!P1 DMUL R78, R80, 8.98846567431157953865e+307 ;  /* 0x7fe00000504e9828 */ /* 0x000fe20000000000 */
[----:B------:R-:W-:Y:S02]  /*1be0*/  MOV R14, 0x1ca00000 ;  /* 0x1ca00000000e7802 */ /* 0x000fe40000000f00 */
[C---:B------:R-:W-:Y:S02]  /*1bf0*/  ISETP.GE.U32.AND P2, PT, R12.reuse, R16, PT ;  /* 0x000000100c00720c */ /* 0x040fe40003f46070 */
[----:B------:R-:W-:Y:S01]  /*1c00*/  @!P3 LOP3.LUT R15, R81, 0x7ff00000, RZ, 0xc0, !PT ;  /* 0x7ff00000510fb812 */ /* 0x000fe200078ec0ff */
[----:B------:R-:W0:Y:S01]  /*1c10*/  MUFU.RCP64H R87, R79 ;  /* 0x0000004f00577308 */ /* 0x000e220000001800 */
[----:B------:R-:W-:Y:S02]  /*1c20*/  @!P3 MOV R88, RZ ;  /* 0x000000ff0058b202 */ /* 0x000fe40000000f00 */
[----:B------:R-:W-:-:S02]  /*1c30*/  @!P3 ISETP.GE.U32.AND P4, PT, R12, R15, PT ;  /* 0x0000000f0c00b20c */ /* 0x000fc40003f86070 */
[----:B------:R-:W-:Y:S02]  /*1c40*/  @!P1 LOP3.LUT R16, R79, 0x7ff00000, RZ, 0xc0, !PT ;  /* 0x7ff000004f109812 */ /* 0x000fe400078ec0ff */
[----:B------:R-:W-:-:S04]  /*1c50*/  @!P3 SEL R15, R14, 0x63400000, !P4 ;  /* 0x634000000e0fb807 */ /* 0x000fc80006000000 */
[----:B------:R-:W-:-:S04]  /*1c60*/  @!P3 LOP3.LUT R15, R15, 0x80000000, R83, 0xf8, !PT ;  /* 0x800000000f0fb812 */ /* 0x000fc800078ef853 */
[----:B------:R-:W-:Y:S01]  /*1c70*/  @!P3 LOP3.LUT R89, R15, 0x100000, RZ, 0xfc, !PT ;  /* 0x001000000f59b812 */ /* 0x000fe200078efcff */
[----:B------:R-:W-:Y:S01]  /*1c80*/  IMAD.MOV.U32 R15, RZ, RZ, R12 ;  /* 0x000000ffff0f7224 */ /* 0x000fe200078e000c */
[----:B0-----:R-:W-:-:S08]  /*1c90*/  DFMA R84, R86, -R78, 1 ;  /* 0x3ff000005654742b */ /* 0x001fd0000000084e */
[----:B------:R-:W-:-:S08]  /*1ca0*/  DFMA R84, R84, R84, R84 ;  /* 0x000000545454722b */ /* 0x000fd00000000054 */
[----:B------:R-:W-:Y:S01]  /*1cb0*/  DFMA R86, R86, R84, R86 ;  /* 0x000000545656722b */ /* 0x000fe20000000056 */
[----:B------:R-:W-:Y:S01]  /*1cc0*/  SEL R85, R14, 0x63400000, !P2 ;  /* 0x634000000e557807 */ /* 0x000fe20005000000 */
[----:B------:R-:W-:-:S03]  /*1cd0*/  IMAD.MOV.U32 R84, RZ, RZ, R82 ;  /* 0x000000ffff547224 */ /* 0x000fc600078e0052 */
[----:B------:R-:W-:-:S03]  /*1ce0*/  LOP3.LUT R85, R85, 0x800fffff, R83, 0xf8, !PT ;  /* 0x800fffff55557812 */ /* 0x000fc600078ef853 */
[----:B------:R-:W-:-:S03]  /*1cf0*/  DFMA R90, R86, -R78, 1 ;  /* 0x3ff00000565a742b */ /* 0x000fc6000000084e */
[----:B------:R-:W-:-:S05]  /*1d00*/  @!P3 DFMA R84, R84, 2, -R88 ;  /* 0x400000005454b82b */ /* 0x000fca0000000858 */
[----:B------:R-:W-:-:S05]  /*1d10*/  DFMA R90, R86, R90, R86 ;  /* 0x0000005a565a722b */ /* 0x000fca0000000056 */
[----:B------:R-:W-:-:S03]  /*1d20*/  @!P3 LOP3.LUT R15, R85, 0x7ff00000, RZ, 0xc0, !PT ;  /* 0x7ff00000550fb812 */ /* 0x000fc600078ec0ff */
[----:B------:R-:W-:Y:S01]  /*1d30*/  DMUL R88, R90, R84 ;  /* 0x000000545a587228 */ /* 0x000fe20000000000 */
[----:B------:R-:W-:-:S04]  /*1d40*/  IADD3 R17, PT, PT, R15, -0x1, RZ ;  /* 0xffffffff0f117810 */ /* 0x000fc80007ffe0ff */
[----:B------:R-:W-:Y:S01]  /*1d50*/  ISETP.GT.U32.AND P1, PT, R17, 0x7feffffe, PT ;  /* 0x7feffffe1100780c */ /* 0x000fe20003f24070 */
[----:B------:R-:W-:Y:S02]  /*1d60*/  VIADD R17, R16, 0xffffffff ;  /* 0xffffffff10117836 */ /* 0x000fe40000000000 */
[----:B------:R-:W-:-:S03]  /*1d70*/  DFMA R86, R88, -R78, R84 ;  /* 0x8000004e5856722b */ /* 0x000fc60000000054 */
[----:B------:R-:W-:-:S05]  /*1d80*/  ISETP.GT.U32.OR P1, PT, R17, 0x7feffffe, P1 ;  /* 0x7feffffe1100780c */ /* 0x000fca0000f24470 */
[----:B------:R-:W-:-:S08]  /*1d90*/  DFMA R86, R90, R86, R88 ;  /* 0x000000565a56722b */ /* 0x000fd00000000058 */
[----:B------:R-:W-:Y:S05]  /*1da0*/  @P1 BRA `(.L_x_14) ;  /* 0x00000000006c1947 */ /* 0x000fea0003800000 */
[----:B------:R-:W-:-:S04]  /*1db0*/  LOP3.LUT R15, R81, 0x7ff00000, RZ, 0xc0, !PT ;  /* 0x7ff00000510f7812 */ /* 0x000fc800078ec0ff */
[CC--:B------:R-:W-:Y:S02]  /*1dc0*/  VIADDMNMX R16, R12.reuse, -R15.reuse, 0xb9600000, !PT ;  /* 0xb96000000c107446 */ /* 0x0c0fe4000780090f */
[----:B------:R-:W-:Y:S02]  /*1dd0*/  ISETP.GE.U32.AND P1, PT, R12, R15, PT ;  /* 0x0000000f0c00720c */ /* 0x000fe40003f26070 */
[----:B------:R-:W-:Y:S02]  /*1de0*/  VIMNMX R16, PT, PT, R16, 0x46a00000, PT ;  /* 0x46a0000010107848 */ /* 0x000fe40003fe0100 */
[----:B------:R-:W-:-:S04]  /*1df0*/  SEL R15, R14, 0x63400000, !P1 ;  /* 0x634000000e0f7807 */ /* 0x000fc80004800000 */
[----:B------:R-:W-:Y:S02]  /*1e00*/  IADD3 R15, PT, PT, -R15, R16, RZ ;  /* 0x000000100f0f7210 */ /* 0x000fe40007ffe1ff */
[----:B------:R-:W-:-:S03]  /*1e10*/  MOV R16, RZ ;  /* 0x000000ff00107202 */ /* 0x000fc60000000f00 */
[----:B------:R-:W-:-:S06]  /*1e20*/  VIADD R17, R15, 0x7fe00000 ;  /* 0x7fe000000f117836 */ /* 0x000fcc0000000000 */
[----:B------:R-:W-:-:S10]  /*1e30*/  DMUL R88, R86, R16 ;  /* 0x0000001056587228 */ /* 0x000fd40000000000 */
[----:B------:R-:W-:-:S13]  /*1e40*/  FSETP.GTU.AND P1, PT, |R89|, 1.469367938527859385e-39, PT ;  /* 0x001000005900780b */ /* 0x000fda0003f2c200 */
[----:B------:R-:W-:Y:S05]  /*1e50*/  @P1 BRA `(.L_x_15) ;  /* 0x0000000000941947 */ /* 0x000fea0003800000 */
[----:B------:R-:W-:-:S06]  /*1e60*/  DFMA R78, R86, -R78, R84 ;  /* 0x8000004e564e722b */ /* 0x000fcc0000000054 */
[----:B------:R-:W-:-:S04]  /*1e70*/  IMAD.MOV.U32 R78, RZ, RZ, RZ ;  /* 0x000000ffff4e7224 */ /* 0x000fc800078e00ff */
[C---:B------:R-:W-:Y:S02]  /*1e80*/  FSETP.NEU.AND P1, PT, R79.reuse, RZ, PT ;  /* 0x000000ff4f00720b */ /* 0x040fe40003f2d000 */
[----:B------:R-:W-:-:S04]  /*1e90*/  LOP3.LUT R80, R79, 0x80000000, R81, 0x48, !PT ;  /* 0x800000004f507812 */ /* 0x000fc800078e4851 */
[----:B------:R-:W-:-:S07]  /*1ea0*/  LOP3.LUT R79, R80, R17, RZ, 0xfc, !PT ;  /* 0x00000011504f7212 */ /* 0x000fce00078efcff */
[----:B------:R-:W-:Y:S05]  /*1eb0*/  @!P1 BRA `(.L_x_15) ;  /* 0x00000000007c9947 */ /* 0x000fea0003800000 */
[C---:B------:R-:W-:Y:S01]  /*1ec0*/  IADD3 R17, PT, PT, -R15.reuse, RZ, RZ ;  /* 0x000000ff0f117210 */ /* 0x040fe20007ffe1ff */
[----:B------:R-:W-:Y:S01]  /*1ed0*/  IMAD.MOV.U32 R16, RZ, RZ, RZ ;  /* 0x000000ffff107224 */ /* 0x000fe200078e00ff */
[----:B------:R-:W-:-:S05]  /*1ee0*/  IADD3 R15, PT, PT, -R15, -0x43300000, RZ ;  /* 0xbcd000000f0f7810 */ /* 0x000fca0007ffe1ff */
[----:B------:R-:W-:Y:S02]  /*1ef0*/  DFMA R16, R88, -R16, R86 ;  /* 0x800000105810722b */ /* 0x000fe40000000056 */
[----:B------:R-:W-:-:S08]  /*1f00*/  DMUL.RP R86, R86, R78 ;  /* 0x0000004e56567228 */ /* 0x000fd00000008000 */
[----:B------:R-:W-:Y:S02]  /*1f10*/  FSETP.NEU.AND P1, PT, |R17|, R15, PT ;  /* 0x0000000f1100720b */ /* 0x000fe40003f2d200 */
[----:B------:R-:W-:Y:S02]  /*1f20*/  LOP3.LUT R15, R87, R80, RZ, 0x3c, !PT ;  /* 0x00000050570f7212 */ /* 0x000fe400078e3cff */
[----:B------:R-:W-:Y:S02]  /*1f30*/  FSEL R88, R86, R88, !P1 ;  /* 0x0000005856587208 */ /* 0x000fe40004800000 */
[----:B------:R-:W-:Y:S01]  /*1f40*/  FSEL R89, R15, R89, !P1 ;  /* 0x000000590f597208 */ /* 0x000fe20004800000 */
[----:B------:R-:W-:Y:S06]  /*1f50*/  BRA `(.L_x_15) ;  /* 0x0000000000547947 */ /* 0x000fec0003800000 */
.L_x_14:
[----:B------:R-:W-:-:S14]  /*1f60*/  DSETP.NAN.AND P1, PT, R82, R82, PT ;  /* 0x000000525200722a */ /* 0x000fdc0003f28000 */
[----:B------:R-:W-:Y:S05]  /*1f70*/  @P1 BRA `(.L_x_16) ;  /* 0x0000000000441947 */ /* 0x000fea0003800000 */
[----:B------:R-:W-:-:S14]  /*1f80*/  DSETP.NAN.AND P1, PT, R80, R80, PT ;  /* 0x000000505000722a */ /* 0x000fdc0003f28000 */
[----:B------:R-:W-:Y:S05]  /*1f90*/  @P1 BRA `(.L_x_17) ;  /* 0x0000000000301947 */ /* 0x000fea0003800000 */
[----:B------:R-:W-:Y:S01]  /*1fa0*/  ISETP.NE.AND P1, PT, R15, R16, PT ;  /* 0x000000100f00720c */ /* 0x000fe20003f25270 */
[----:B------:R-:W-:Y:S01]  /*1fb0*/  IMAD.MOV.U32 R89, RZ, RZ, -0x80000 ;  /* 0xfff80000ff597424 */ /* 0x000fe200078e00ff */
[----:B------:R-:W-:-:S11]  /*1fc0*/  MOV R88, 0x0 ;  /* 0x0000000000587802 */ /* 0x000fd60000000f00 */
[----:B------:R-:W-:Y:S05]  /*1fd0*/  @!P1 BRA `(.L_x_15) ;  /* 0x0000000000349947 */ /* 0x000fea0003800000 */
[----:B------:R-:W-:Y:S02]  /*1fe0*/  ISETP.NE.AND P1, PT, R15, 0x7ff00000, PT ;  /* 0x7ff000000f00780c */ /* 0x000fe40003f25270 */
[----:B------:R-:W-:Y:S02]  /*1ff0*/  LOP3.LUT R89, R83, 0x80000000, R81, 0x48, !PT ;  /* 0x8000000053597812 */ /* 0x000fe400078e4851 */
[----:B------:R-:W-:-:S13]  /*2000*/  ISETP.EQ.OR P1, PT, R16, RZ, !P1 ;  /* 0x000000ff1000720c */ /* 0x000fda0004f22670 */
[----:B------:R-:W-:Y:S02]  /*2010*/  @P1 LOP3.LUT R12, R89, 0x7ff00000, RZ, 0xfc, !PT ;  /* 0x7ff00000590c1812 */ /* 0x000fe400078efcff */
[----:B------:R-:W-:Y:S01]  /*2020*/  @!P1 MOV R88, RZ ;  /* 0x000000ff00589202 */ /* 0x000fe20000000f00 */
[----:B------:R-:W-:Y:S01]  /*2030*/  @P1 IMAD.MOV.U32 R88, RZ, RZ, RZ ;  /* 0x000000ffff581224 */ /* 0x000fe200078e00ff */
[----:B------:R-:W-:Y:S01]  /*2040*/  @P1 MOV R89, R12 ;  /* 0x0000000c00591202 */ /* 0x000fe20000000f00 */
[----:B------:R-:W-:Y:S06]  /*2050*/  BRA `(.L_x_15) ;  /* 0x0000000000147947 */ /* 0x000fec0003800000 */
.L_x_17:
[----:B------:R-:W-:Y:S01]  /*2060*/  LOP3.LUT R89, R81, 0x80000, RZ, 0xfc, !PT ;  /* 0x0008000051597812 */ /* 0x000fe200078efcff */
[----:B------:R-:W-:Y:S01]  /*2070*/  IMAD.MOV.U32 R88, RZ, RZ, R80 ;  /* 0x000000ffff587224 */ /* 0x000fe200078e0050 */
[----:B------:R-:W-:Y:S06]  /*2080*/  BRA `(.L_x_15) ;  /* 0x0000000000087947 */ /* 0x000fec0003800000 */
.L_x_16:
[----:B------:R-:W-:Y:S02]  /*2090*/  LOP3.LUT R89, R83, 0x80000, RZ, 0xfc, !PT ;  /* 0x0008000053597812 */ /* 0x000fe400078efcff */
[----:B------:R-:W-:-:S07]  /*20a0*/  MOV R88, R82 ;  /* 0x0000005200587202 */ /* 0x000fce0000000f00 */
.L_x_15:
[----:B------:R-:W-:Y:S05]  /*20b0*/  BSYNC.RECONVERGENT B1 ;  /* 0x0000000000017941 */ /* 0x000fea0003800200 */
.L_x_13:
[----:B------:R-:W-:Y:S02]  /*20c0*/  HFMA2 R15, -RZ, RZ, 0, 0 ;  /* 0x00000000ff0f7431 */ /* 0x000fe400000001ff */
[----:B------:R-:W-:-:S04]  /*20d0*/  IMAD.MOV.U32 R14, RZ, RZ, R0 ;  /* 0x000000ffff0e7224 */ /* 0x000fc800078e0000 */
[----:B------:R-:W-:Y:S05]  /*20e0*/  RET.REL.NODEC R14 `(_Z8timestepPdS_S_S_iididdPi) ;  /* 0xffffffdc0ec47950 */ /* 0x000fea0003c3ffff */
.L_x_18:
        /* <DEDUP_REMOVED lines=9> */
.L_x_19:


//--------------------- .nv.shared.reserved.0     --------------------------
	.section	.nv.shared.reserved.0,"aw",@nobits
	.weak		__nv_reservedSMEM_offset_0_alias
	.size		__nv_reservedSMEM_offset_0_alias, 0, 64
	.other		__nv_reservedSMEM_offset_0_alias,@"STO_CUDA_RESERVED_SHARED STV_DEFAULT"
__nv_reservedSMEM_offset_0_alias:
	.zero		0
	.zero		64


//--------------------- .nv.constant0._Z19micro_boundary_tempPdiidi --------------------------
	.section	.nv.constant0._Z19micro_boundary_tempPdiidi,"a",@progbits
	.sectionflags	@""
	.align	4
.nv.constant0._Z19micro_boundary_tempPdiidi:
	.zero		924


//--------------------- .nv.constant0._Z8timestepPdS_S_S_iididdPi --------------------------
	.section	.nv.constant0._Z8timestepPdS_S_S_iididdPi,"a",@progbits
	.sectionflags	@""
	.align	4
.nv.constant0._Z8timestepPdS_S_S_iididdPi:
	.zero		976


//--------------------- SYMBOLS --------------------------

	.type		.nv.reservedSmem.offset0,@object
	.size		.nv.reservedSmem.offset0,0x4
